//
// Generated by NVIDIA NVVM Compiler
//
// Compiler Build ID: CL-36424714
// Cuda compilation tools, release 13.0, V13.0.88
// Based on NVVM 20.0.0
//

.version 9.0
.target sm_100
.address_size 64

	// .globl	_Z40flashattn_2warp_fixedrole_online_softmaxILi16ELi16ELi4ELi32EEvPK6__halfS2_S2_Pfiif
.extern .shared .align 16 .b8 smem_raw[];

.visible .entry _Z40flashattn_2warp_fixedrole_online_softmaxILi16ELi16ELi4ELi32EEvPK6__halfS2_S2_Pfiif(
	.param .u64 .ptr .align 1 _Z40flashattn_2warp_fixedrole_online_softmaxILi16ELi16ELi4ELi32EEvPK6__halfS2_S2_Pfiif_param_0,
	.param .u64 .ptr .align 1 _Z40flashattn_2warp_fixedrole_online_softmaxILi16ELi16ELi4ELi32EEvPK6__halfS2_S2_Pfiif_param_1,
	.param .u64 .ptr .align 1 _Z40flashattn_2warp_fixedrole_online_softmaxILi16ELi16ELi4ELi32EEvPK6__halfS2_S2_Pfiif_param_2,
	.param .u64 .ptr .align 1 _Z40flashattn_2warp_fixedrole_online_softmaxILi16ELi16ELi4ELi32EEvPK6__halfS2_S2_Pfiif_param_3,
	.param .u32 _Z40flashattn_2warp_fixedrole_online_softmaxILi16ELi16ELi4ELi32EEvPK6__halfS2_S2_Pfiif_param_4,
	.param .u32 _Z40flashattn_2warp_fixedrole_online_softmaxILi16ELi16ELi4ELi32EEvPK6__halfS2_S2_Pfiif_param_5,
	.param .f32 _Z40flashattn_2warp_fixedrole_online_softmaxILi16ELi16ELi4ELi32EEvPK6__halfS2_S2_Pfiif_param_6
)
{
	.reg .pred 	%p<203>;
	.reg .b16 	%rs<77>;
	.reg .b32 	%r<480>;
	.reg .b32 	%f<860>;
	.reg .b64 	%rd<55>;

	ld.param.u64 	%rd6, [_Z40flashattn_2warp_fixedrole_online_softmaxILi16ELi16ELi4ELi32EEvPK6__halfS2_S2_Pfiif_param_0];
	ld.param.u64 	%rd7, [_Z40flashattn_2warp_fixedrole_online_softmaxILi16ELi16ELi4ELi32EEvPK6__halfS2_S2_Pfiif_param_1];
	ld.param.u64 	%rd8, [_Z40flashattn_2warp_fixedrole_online_softmaxILi16ELi16ELi4ELi32EEvPK6__halfS2_S2_Pfiif_param_2];
	ld.param.u64 	%rd9, [_Z40flashattn_2warp_fixedrole_online_softmaxILi16ELi16ELi4ELi32EEvPK6__halfS2_S2_Pfiif_param_3];
	ld.param.u32 	%r71, [_Z40flashattn_2warp_fixedrole_online_softmaxILi16ELi16ELi4ELi32EEvPK6__halfS2_S2_Pfiif_param_4];
	ld.param.u32 	%r72, [_Z40flashattn_2warp_fixedrole_online_softmaxILi16ELi16ELi4ELi32EEvPK6__halfS2_S2_Pfiif_param_5];
	ld.param.f32 	%f303, [_Z40flashattn_2warp_fixedrole_online_softmaxILi16ELi16ELi4ELi32EEvPK6__halfS2_S2_Pfiif_param_6];
	cvta.to.global.u64 	%rd10, %rd7;
	cvta.to.global.u64 	%rd11, %rd8;
	cvta.to.global.u64 	%rd12, %rd6;
	cvta.to.global.u64 	%rd13, %rd9;
	mov.u32 	%r1, %tid.x;
	and.b32  	%r2, %r1, 31;
	mov.u32 	%r73, %ctaid.x;
	mov.u32 	%r3, %ctaid.y;
	shl.b32 	%r4, %r3, 2;
	cvt.u64.u32 	%rd14, %r73;
	cvt.s64.s32 	%rd15, %r72;
	mul.lo.s64 	%rd16, %rd15, %rd14;
	shl.b64 	%rd17, %rd16, 5;
	add.s64 	%rd1, %rd12, %rd17;
	cvt.s64.s32 	%rd18, %r71;
	mul.lo.s64 	%rd19, %rd14, %rd18;
	shl.b64 	%rd20, %rd19, 5;
	add.s64 	%rd2, %rd10, %rd20;
	add.s64 	%rd3, %rd11, %rd20;
	shl.b64 	%rd21, %rd16, 6;
	add.s64 	%rd4, %rd13, %rd21;
	and.b32  	%r5, %r1, 15;
	shr.u32 	%r6, %r2, 4;
	setp.lt.s32 	%p5, %r71, 1;
	shl.b32 	%r74, %r6, 2;
	mov.u32 	%r75, smem_raw;
	add.s32 	%r76, %r75, %r74;
	add.s32 	%r7, %r76, 2592;
	mov.f32 	%f854, 0f00000000;
	mov.f32 	%f855, %f854;
	@%p5 bra 	$L__BB0_248;
	mov.u32 	%r8, %ntid.x;
	shl.b32 	%r78, %r1, 5;
	add.s32 	%r9, %r75, %r78;
	add.s32 	%r10, %r4, %r6;
	add.s32 	%r11, %r10, 2;
	add.s32 	%r80, %r1, %r8;
	max.u32 	%r81, %r80, 512;
	setp.lt.u32 	%p6, %r80, 512;
	selp.u32 	%r82, 1, 0, %p6;
	add.s32 	%r83, %r80, %r82;
	sub.s32 	%r84, %r81, %r83;
	div.u32 	%r85, %r84, %r8;
	add.s32 	%r12, %r85, %r82;
	and.b32  	%r13, %r12, 3;
	add.s32 	%r86, %r80, %r8;
	shl.b32 	%r87, %r86, 1;
	and.b32  	%r88, %r87, 1022;
	add.s32 	%r14, %r75, %r88;
	shl.b32 	%r89, %r3, 6;
	mul.wide.u32 	%rd22, %r89, 2;
	add.s64 	%rd5, %rd1, %rd22;
	shl.b32 	%r90, %r2, 2;
	add.s32 	%r91, %r75, 2048;
	add.s32 	%r15, %r91, %r90;
	shl.b32 	%r92, %r5, 1;
	add.s32 	%r93, %r75, %r92;
	add.s32 	%r16, %r93, 1024;
	shl.b32 	%r94, %r6, 7;
	add.s32 	%r17, %r91, %r94;
	mov.b32 	%r472, 0;
	mov.f32 	%f786, 0f00000000;
	mov.f32 	%f782, 0fFF800000;
	mov.f32 	%f783, %f782;
	mov.f32 	%f784, %f782;
	mov.f32 	%f785, %f782;
	mov.f32 	%f787, %f786;
	mov.f32 	%f788, %f786;
	mov.f32 	%f789, %f786;
	mov.f32 	%f855, %f786;
	mov.f32 	%f854, %f786;
$L__BB0_2:
	setp.gt.u32 	%p7, %r1, 511;
	@%p7 bra 	$L__BB0_44;
	setp.eq.s32 	%p8, %r13, 3;
	mov.f32 	%f307, 0f00000000;
	// begin inline asm
	{  cvt.rn.f16.f32 %rs30, %f307;}

	// end inline asm
	mov.u32 	%r473, %r1;
	@%p8 bra 	$L__BB0_13;
	shr.u32 	%r95, %r1, 4;
	add.s32 	%r19, %r95, %r472;
	setp.ge.s32 	%p9, %r19, %r71;
	mov.u16 	%rs63, %rs30;
	@%p9 bra 	$L__BB0_6;
	shl.b32 	%r96, %r19, 4;
	or.b32  	%r97, %r96, %r5;
	mul.wide.u32 	%rd23, %r97, 2;
	add.s64 	%rd24, %rd2, %rd23;
	ld.global.nc.u16 	%rs63, [%rd24];
$L__BB0_6:
	add.s32 	%r473, %r1, %r8;
	setp.eq.s32 	%p10, %r13, 0;
	and.b32  	%r98, %r1, 496;
	or.b32  	%r99, %r98, %r5;
	shl.b32 	%r100, %r99, 1;
	mov.u32 	%r101, smem_raw;
	add.s32 	%r102, %r101, %r100;
	st.shared.u16 	[%r102], %rs63;
	@%p10 bra 	$L__BB0_13;
	add.s32 	%r103, %r1, %r8;
	shr.u32 	%r104, %r103, 4;
	add.s32 	%r21, %r104, %r472;
	setp.ge.s32 	%p11, %r21, %r71;
	mov.u16 	%rs64, %rs30;
	@%p11 bra 	$L__BB0_9;
	shl.b32 	%r105, %r21, 4;
	add.s32 	%r106, %r1, %r8;
	and.b32  	%r107, %r106, 15;
	or.b32  	%r108, %r105, %r107;
	mul.wide.u32 	%rd25, %r108, 2;
	add.s64 	%rd26, %rd2, %rd25;
	ld.global.nc.u16 	%rs64, [%rd26];
$L__BB0_9:
	add.s32 	%r109, %r1, %r8;
	add.s32 	%r473, %r109, %r8;
	setp.eq.s32 	%p12, %r13, 1;
	shl.b32 	%r110, %r109, 1;
	and.b32  	%r111, %r110, 1022;
	mov.u32 	%r112, smem_raw;
	add.s32 	%r113, %r112, %r111;
	st.shared.u16 	[%r113], %rs64;
	@%p12 bra 	$L__BB0_13;
	add.s32 	%r114, %r1, %r8;
	add.s32 	%r115, %r114, %r8;
	shr.u32 	%r116, %r115, 4;
	add.s32 	%r23, %r116, %r472;
	setp.ge.s32 	%p13, %r23, %r71;
	mov.u16 	%rs65, %rs30;
	@%p13 bra 	$L__BB0_12;
	shl.b32 	%r117, %r23, 4;
	add.s32 	%r118, %r1, %r8;
	add.s32 	%r119, %r118, %r8;
	and.b32  	%r120, %r119, 15;
	or.b32  	%r121, %r117, %r120;
	mul.wide.u32 	%rd27, %r121, 2;
	add.s64 	%rd28, %rd2, %rd27;
	ld.global.nc.u16 	%rs65, [%rd28];
$L__BB0_12:
	add.s32 	%r122, %r1, %r8;
	add.s32 	%r123, %r122, %r8;
	add.s32 	%r473, %r123, %r8;
	st.shared.u16 	[%r14], %rs65;
$L__BB0_13:
	setp.lt.u32 	%p14, %r12, 3;
	@%p14 bra 	$L__BB0_24;
	shl.b32 	%r124, %r8, 1;
	add.s32 	%r477, %r124, %r473;
	mad.lo.s32 	%r476, %r8, 3, %r473;
	add.s32 	%r475, %r8, %r473;
$L__BB0_15:
	shr.u32 	%r125, %r473, 4;
	and.b32  	%r40, %r473, 15;
	add.s32 	%r41, %r125, %r472;
	setp.ge.s32 	%p15, %r41, %r71;
	mov.u16 	%rs69, %rs30;
	@%p15 bra 	$L__BB0_17;
	shl.b32 	%r126, %r41, 4;
	or.b32  	%r127, %r126, %r40;
	mul.wide.u32 	%rd29, %r127, 2;
	add.s64 	%rd30, %rd2, %rd29;
	ld.global.nc.u16 	%rs69, [%rd30];
$L__BB0_17:
	and.b32  	%r128, %r473, 496;
	or.b32  	%r129, %r128, %r40;
	shl.b32 	%r130, %r129, 1;
	mov.u32 	%r131, smem_raw;
	add.s32 	%r132, %r131, %r130;
	st.shared.u16 	[%r132], %rs69;
	shr.u32 	%r133, %r475, 4;
	and.b32  	%r42, %r475, 15;
	add.s32 	%r43, %r133, %r472;
	setp.ge.s32 	%p16, %r43, %r71;
	mov.u16 	%rs70, %rs30;
	@%p16 bra 	$L__BB0_19;
	shl.b32 	%r134, %r43, 4;
	or.b32  	%r135, %r134, %r42;
	mul.wide.u32 	%rd31, %r135, 2;
	add.s64 	%rd32, %rd2, %rd31;
	ld.global.nc.u16 	%rs70, [%rd32];
$L__BB0_19:
	and.b32  	%r136, %r475, 496;
	or.b32  	%r137, %r136, %r42;
	shl.b32 	%r138, %r137, 1;
	mov.u32 	%r139, smem_raw;
	add.s32 	%r140, %r139, %r138;
	st.shared.u16 	[%r140], %rs70;
	add.s32 	%r44, %r473, %r8;
	shr.u32 	%r141, %r477, 4;
	and.b32  	%r45, %r477, 15;
	add.s32 	%r46, %r141, %r472;
	setp.ge.s32 	%p17, %r46, %r71;
	mov.u16 	%rs71, %rs30;
	@%p17 bra 	$L__BB0_21;
	shl.b32 	%r142, %r46, 4;
	or.b32  	%r143, %r142, %r45;
	mul.wide.u32 	%rd33, %r143, 2;
	add.s64 	%rd34, %rd2, %rd33;
	ld.global.nc.u16 	%rs71, [%rd34];
$L__BB0_21:
	and.b32  	%r144, %r477, 496;
	or.b32  	%r145, %r144, %r45;
	shl.b32 	%r146, %r145, 1;
	mov.u32 	%r147, smem_raw;
	add.s32 	%r148, %r147, %r146;
	st.shared.u16 	[%r148], %rs71;
	add.s32 	%r47, %r44, %r8;
	shr.u32 	%r149, %r476, 4;
	and.b32  	%r48, %r476, 15;
	add.s32 	%r49, %r149, %r472;
	setp.ge.s32 	%p18, %r49, %r71;
	mov.u16 	%rs72, %rs30;
	@%p18 bra 	$L__BB0_23;
	shl.b32 	%r150, %r49, 4;
	or.b32  	%r151, %r150, %r48;
	mul.wide.u32 	%rd35, %r151, 2;
	add.s64 	%rd36, %rd2, %rd35;
	ld.global.nc.u16 	%rs72, [%rd36];
$L__BB0_23:
	and.b32  	%r152, %r476, 496;
	or.b32  	%r153, %r152, %r48;
	shl.b32 	%r154, %r153, 1;
	mov.u32 	%r155, smem_raw;
	add.s32 	%r156, %r155, %r154;
	st.shared.u16 	[%r156], %rs72;
	add.s32 	%r157, %r47, %r8;
	add.s32 	%r473, %r157, %r8;
	shl.b32 	%r158, %r8, 2;
	add.s32 	%r477, %r477, %r158;
	add.s32 	%r476, %r476, %r158;
	add.s32 	%r475, %r475, %r158;
	setp.lt.u32 	%p19, %r473, 512;
	@%p19 bra 	$L__BB0_15;
$L__BB0_24:
	mov.u32 	%r474, %r1;
	@%p8 bra 	$L__BB0_34;
	shr.u32 	%r159, %r1, 4;
	add.s32 	%r29, %r159, %r472;
	setp.ge.s32 	%p21, %r29, %r71;
	mov.u16 	%rs66, %rs30;
	@%p21 bra 	$L__BB0_27;
	shl.b32 	%r160, %r29, 4;
	or.b32  	%r161, %r160, %r5;
	mul.wide.u32 	%rd37, %r161, 2;
	add.s64 	%rd38, %rd3, %rd37;
	ld.global.nc.u16 	%rs66, [%rd38];
$L__BB0_27:
	add.s32 	%r474, %r1, %r8;
	setp.eq.s32 	%p22, %r13, 0;
	and.b32  	%r162, %r1, 496;
	or.b32  	%r163, %r162, %r5;
	shl.b32 	%r164, %r163, 1;
	mov.u32 	%r165, smem_raw;
	add.s32 	%r166, %r165, %r164;
	st.shared.u16 	[%r166+1024], %rs66;
	@%p22 bra 	$L__BB0_34;
	add.s32 	%r167, %r1, %r8;
	shr.u32 	%r168, %r167, 4;
	add.s32 	%r31, %r168, %r472;
	setp.ge.s32 	%p23, %r31, %r71;
	mov.u16 	%rs67, %rs30;
	@%p23 bra 	$L__BB0_30;
	shl.b32 	%r169, %r31, 4;
	add.s32 	%r170, %r1, %r8;
	and.b32  	%r171, %r170, 15;
	or.b32  	%r172, %r169, %r171;
	mul.wide.u32 	%rd39, %r172, 2;
	add.s64 	%rd40, %rd3, %rd39;
	ld.global.nc.u16 	%rs67, [%rd40];
$L__BB0_30:
	add.s32 	%r173, %r1, %r8;
	add.s32 	%r474, %r173, %r8;
	setp.eq.s32 	%p24, %r13, 1;
	shl.b32 	%r174, %r173, 1;
	and.b32  	%r175, %r174, 1022;
	mov.u32 	%r176, smem_raw;
	add.s32 	%r177, %r176, %r175;
	st.shared.u16 	[%r177+1024], %rs67;
	@%p24 bra 	$L__BB0_34;
	add.s32 	%r178, %r1, %r8;
	add.s32 	%r179, %r178, %r8;
	shr.u32 	%r180, %r179, 4;
	add.s32 	%r33, %r180, %r472;
	setp.ge.s32 	%p25, %r33, %r71;
	mov.u16 	%rs68, %rs30;
	@%p25 bra 	$L__BB0_33;
	shl.b32 	%r181, %r33, 4;
	add.s32 	%r182, %r1, %r8;
	add.s32 	%r183, %r182, %r8;
	and.b32  	%r184, %r183, 15;
	or.b32  	%r185, %r181, %r184;
	mul.wide.u32 	%rd41, %r185, 2;
	add.s64 	%rd42, %rd3, %rd41;
	ld.global.nc.u16 	%rs68, [%rd42];
$L__BB0_33:
	add.s32 	%r186, %r1, %r8;
	add.s32 	%r187, %r186, %r8;
	add.s32 	%r474, %r187, %r8;
	st.shared.u16 	[%r14+1024], %rs68;
$L__BB0_34:
	@%p14 bra 	$L__BB0_44;
$L__BB0_35:
	shr.u32 	%r188, %r474, 4;
	and.b32  	%r55, %r474, 15;
	add.s32 	%r56, %r188, %r472;
	setp.ge.s32 	%p27, %r56, %r71;
	mov.u16 	%rs73, %rs30;
	@%p27 bra 	$L__BB0_37;
	shl.b32 	%r189, %r56, 4;
	or.b32  	%r190, %r189, %r55;
	mul.wide.u32 	%rd43, %r190, 2;
	add.s64 	%rd44, %rd3, %rd43;
	ld.global.nc.u16 	%rs73, [%rd44];
$L__BB0_37:
	and.b32  	%r191, %r474, 496;
	or.b32  	%r192, %r191, %r55;
	shl.b32 	%r193, %r192, 1;
	mov.u32 	%r194, smem_raw;
	add.s32 	%r195, %r194, %r193;
	st.shared.u16 	[%r195+1024], %rs73;
	add.s32 	%r57, %r474, %r8;
	shr.u32 	%r196, %r57, 4;
	and.b32  	%r58, %r57, 15;
	add.s32 	%r59, %r196, %r472;
	setp.ge.s32 	%p28, %r59, %r71;
	mov.u16 	%rs74, %rs30;
	@%p28 bra 	$L__BB0_39;
	shl.b32 	%r197, %r59, 4;
	or.b32  	%r198, %r197, %r58;
	mul.wide.u32 	%rd45, %r198, 2;
	add.s64 	%rd46, %rd3, %rd45;
	ld.global.nc.u16 	%rs74, [%rd46];
$L__BB0_39:
	and.b32  	%r199, %r57, 496;
	or.b32  	%r200, %r199, %r58;
	shl.b32 	%r201, %r200, 1;
	mov.u32 	%r202, smem_raw;
	add.s32 	%r203, %r202, %r201;
	st.shared.u16 	[%r203+1024], %rs74;
	add.s32 	%r60, %r57, %r8;
	shr.u32 	%r204, %r60, 4;
	and.b32  	%r61, %r60, 15;
	add.s32 	%r62, %r204, %r472;
	setp.ge.s32 	%p29, %r62, %r71;
	mov.u16 	%rs75, %rs30;
	@%p29 bra 	$L__BB0_41;
	shl.b32 	%r205, %r62, 4;
	or.b32  	%r206, %r205, %r61;
	mul.wide.u32 	%rd47, %r206, 2;
	add.s64 	%rd48, %rd3, %rd47;
	ld.global.nc.u16 	%rs75, [%rd48];
$L__BB0_41:
	and.b32  	%r207, %r60, 496;
	or.b32  	%r208, %r207, %r61;
	shl.b32 	%r209, %r208, 1;
	mov.u32 	%r210, smem_raw;
	add.s32 	%r211, %r210, %r209;
	st.shared.u16 	[%r211+1024], %rs75;
	add.s32 	%r63, %r60, %r8;
	shr.u32 	%r212, %r63, 4;
	and.b32  	%r64, %r63, 15;
	add.s32 	%r65, %r212, %r472;
	setp.ge.s32 	%p30, %r65, %r71;
	mov.u16 	%rs76, %rs30;
	@%p30 bra 	$L__BB0_43;
	shl.b32 	%r213, %r65, 4;
	or.b32  	%r214, %r213, %r64;
	mul.wide.u32 	%rd49, %r214, 2;
	add.s64 	%rd50, %rd3, %rd49;
	ld.global.nc.u16 	%rs76, [%rd50];
$L__BB0_43:
	and.b32  	%r215, %r63, 496;
	or.b32  	%r216, %r215, %r64;
	shl.b32 	%r217, %r216, 1;
	mov.u32 	%r218, smem_raw;
	add.s32 	%r219, %r218, %r217;
	st.shared.u16 	[%r219+1024], %rs76;
	add.s32 	%r474, %r63, %r8;
	setp.lt.u32 	%p31, %r474, 512;
	@%p31 bra 	$L__BB0_35;
$L__BB0_44:
	setp.gt.u32 	%p32, %r1, 31;
	bar.sync 	0;
	@%p32 bra 	$L__BB0_86;
	setp.ge.s32 	%p33, %r4, %r72;
	add.s32 	%r67, %r472, %r2;
	mov.f32 	%f766, 0fFF800000;
	@%p33 bra 	$L__BB0_47;
	ld.global.nc.u32 	%r220, [%rd5];
	ld.shared.v4.u32 	{%r223, %r227, %r231, %r235}, [%r9];
	// begin inline asm
	{.reg .f16 low,high;
  mov.b32 {low,high},%r220;
  cvt.f32.f16 %f309, low;}

	// end inline asm
	// begin inline asm
	{.reg .f16 low,high;
  mov.b32 {low,high},%r220;
  cvt.f32.f16 %f310, high;}

	// end inline asm
	// begin inline asm
	{.reg .f16 low,high;
  mov.b32 {low,high},%r223;
  cvt.f32.f16 %f311, low;}

	// end inline asm
	// begin inline asm
	{.reg .f16 low,high;
  mov.b32 {low,high},%r223;
  cvt.f32.f16 %f312, high;}

	// end inline asm
	mul.f32 	%f341, %f310, %f312;
	fma.rn.f32 	%f342, %f309, %f311, %f341;
	add.f32 	%f343, %f342, 0f00000000;
	ld.global.nc.u32 	%r224, [%rd5+4];
	// begin inline asm
	{.reg .f16 low,high;
  mov.b32 {low,high},%r224;
  cvt.f32.f16 %f313, low;}

	// end inline asm
	// begin inline asm
	{.reg .f16 low,high;
  mov.b32 {low,high},%r224;
  cvt.f32.f16 %f314, high;}

	// end inline asm
	// begin inline asm
	{.reg .f16 low,high;
  mov.b32 {low,high},%r227;
  cvt.f32.f16 %f315, low;}

	// end inline asm
	// begin inline asm
	{.reg .f16 low,high;
  mov.b32 {low,high},%r227;
  cvt.f32.f16 %f316, high;}

	// end inline asm
	mul.f32 	%f344, %f314, %f316;
	fma.rn.f32 	%f345, %f313, %f315, %f344;
	add.f32 	%f346, %f343, %f345;
	ld.global.nc.u32 	%r228, [%rd5+8];
	// begin inline asm
	{.reg .f16 low,high;
  mov.b32 {low,high},%r228;
  cvt.f32.f16 %f317, low;}

	// end inline asm
	// begin inline asm
	{.reg .f16 low,high;
  mov.b32 {low,high},%r228;
  cvt.f32.f16 %f318, high;}

	// end inline asm
	// begin inline asm
	{.reg .f16 low,high;
  mov.b32 {low,high},%r231;
  cvt.f32.f16 %f319, low;}

	// end inline asm
	// begin inline asm
	{.reg .f16 low,high;
  mov.b32 {low,high},%r231;
  cvt.f32.f16 %f320, high;}

	// end inline asm
	mul.f32 	%f347, %f318, %f320;
	fma.rn.f32 	%f348, %f317, %f319, %f347;
	add.f32 	%f349, %f346, %f348;
	ld.global.nc.u32 	%r232, [%rd5+12];
	// begin inline asm
	{.reg .f16 low,high;
  mov.b32 {low,high},%r232;
  cvt.f32.f16 %f321, low;}

	// end inline asm
	// begin inline asm
	{.reg .f16 low,high;
  mov.b32 {low,high},%r232;
  cvt.f32.f16 %f322, high;}

	// end inline asm
	// begin inline asm
	{.reg .f16 low,high;
  mov.b32 {low,high},%r235;
  cvt.f32.f16 %f323, low;}

	// end inline asm
	// begin inline asm
	{.reg .f16 low,high;
  mov.b32 {low,high},%r235;
  cvt.f32.f16 %f324, high;}

	// end inline asm
	mul.f32 	%f350, %f322, %f324;
	fma.rn.f32 	%f351, %f321, %f323, %f350;
	add.f32 	%f352, %f349, %f351;
	ld.global.nc.u32 	%r236, [%rd5+16];
	ld.shared.v4.u32 	{%r239, %r243, %r247, %r251}, [%r9+16];
	// begin inline asm
	{.reg .f16 low,high;
  mov.b32 {low,high},%r236;
  cvt.f32.f16 %f325, low;}

	// end inline asm
	// begin inline asm
	{.reg .f16 low,high;
  mov.b32 {low,high},%r236;
  cvt.f32.f16 %f326, high;}

	// end inline asm
	// begin inline asm
	{.reg .f16 low,high;
  mov.b32 {low,high},%r239;
  cvt.f32.f16 %f327, low;}

	// end inline asm
	// begin inline asm
	{.reg .f16 low,high;
  mov.b32 {low,high},%r239;
  cvt.f32.f16 %f328, high;}

	// end inline asm
	mul.f32 	%f353, %f326, %f328;
	fma.rn.f32 	%f354, %f325, %f327, %f353;
	add.f32 	%f355, %f352, %f354;
	ld.global.nc.u32 	%r240, [%rd5+20];
	// begin inline asm
	{.reg .f16 low,high;
  mov.b32 {low,high},%r240;
  cvt.f32.f16 %f329, low;}

	// end inline asm
	// begin inline asm
	{.reg .f16 low,high;
  mov.b32 {low,high},%r240;
  cvt.f32.f16 %f330, high;}

	// end inline asm
	// begin inline asm
	{.reg .f16 low,high;
  mov.b32 {low,high},%r243;
  cvt.f32.f16 %f331, low;}

	// end inline asm
	// begin inline asm
	{.reg .f16 low,high;
  mov.b32 {low,high},%r243;
  cvt.f32.f16 %f332, high;}

	// end inline asm
	mul.f32 	%f356, %f330, %f332;
	fma.rn.f32 	%f357, %f329, %f331, %f356;
	add.f32 	%f358, %f355, %f357;
	ld.global.nc.u32 	%r244, [%rd5+24];
	// begin inline asm
	{.reg .f16 low,high;
  mov.b32 {low,high},%r244;
  cvt.f32.f16 %f333, low;}

	// end inline asm
	// begin inline asm
	{.reg .f16 low,high;
  mov.b32 {low,high},%r244;
  cvt.f32.f16 %f334, high;}

	// end inline asm
	// begin inline asm
	{.reg .f16 low,high;
  mov.b32 {low,high},%r247;
  cvt.f32.f16 %f335, low;}

	// end inline asm
	// begin inline asm
	{.reg .f16 low,high;
  mov.b32 {low,high},%r247;
  cvt.f32.f16 %f336, high;}

	// end inline asm
	mul.f32 	%f359, %f334, %f336;
	fma.rn.f32 	%f360, %f333, %f335, %f359;
	add.f32 	%f361, %f358, %f360;
	ld.global.nc.u32 	%r248, [%rd5+28];
	// begin inline asm
	{.reg .f16 low,high;
  mov.b32 {low,high},%r248;
  cvt.f32.f16 %f337, low;}

	// end inline asm
	// begin inline asm
	{.reg .f16 low,high;
  mov.b32 {low,high},%r248;
  cvt.f32.f16 %f338, high;}

	// end inline asm
	// begin inline asm
	{.reg .f16 low,high;
  mov.b32 {low,high},%r251;
  cvt.f32.f16 %f339, low;}

	// end inline asm
	// begin inline asm
	{.reg .f16 low,high;
  mov.b32 {low,high},%r251;
  cvt.f32.f16 %f340, high;}

	// end inline asm
	mul.f32 	%f362, %f338, %f340;
	fma.rn.f32 	%f363, %f337, %f339, %f362;
	add.f32 	%f364, %f361, %f363;
	mul.f32 	%f766, %f303, %f364;
$L__BB0_47:
	setp.lt.s32 	%p34, %r67, %r71;
	setp.lt.s32 	%p35, %r4, %r72;
	mov.b32 	%r252, %f766;
	shfl.sync.bfly.b32	%r253|%p36, %r252, 16, 31, -1;
	mov.b32 	%f366, %r253;
	max.f32 	%f367, %f766, %f366;
	mov.b32 	%r254, %f367;
	shfl.sync.bfly.b32	%r255|%p37, %r254, 8, 31, -1;
	mov.b32 	%f368, %r255;
	max.f32 	%f369, %f367, %f368;
	mov.b32 	%r256, %f369;
	shfl.sync.bfly.b32	%r257|%p38, %r256, 4, 31, -1;
	mov.b32 	%f370, %r257;
	max.f32 	%f371, %f369, %f370;
	mov.b32 	%r258, %f371;
	shfl.sync.bfly.b32	%r259|%p39, %r258, 2, 31, -1;
	mov.b32 	%f372, %r259;
	max.f32 	%f373, %f371, %f372;
	mov.b32 	%r260, %f373;
	shfl.sync.bfly.b32	%r261|%p40, %r260, 1, 31, -1;
	mov.b32 	%f374, %r261;
	max.f32 	%f13, %f373, %f374;
	and.pred  	%p1, %p34, %p35;
	mov.f32 	%f767, 0f00000000;
	not.pred 	%p41, %p1;
	@%p41 bra 	$L__BB0_49;
	sub.f32 	%f375, %f766, %f13;
	mul.f32 	%f376, %f375, 0f3FB8AA3B;
	ex2.approx.f32 	%f767, %f376;
$L__BB0_49:
	mov.b32 	%r262, %f767;
	shfl.sync.bfly.b32	%r263|%p42, %r262, 16, 31, -1;
	mov.b32 	%f378, %r263;
	add.f32 	%f379, %f767, %f378;
	mov.b32 	%r264, %f379;
	shfl.sync.bfly.b32	%r265|%p43, %r264, 8, 31, -1;
	mov.b32 	%f380, %r265;
	add.f32 	%f381, %f379, %f380;
	mov.b32 	%r266, %f381;
	shfl.sync.bfly.b32	%r267|%p44, %r266, 4, 31, -1;
	mov.b32 	%f382, %r267;
	add.f32 	%f383, %f381, %f382;
	mov.b32 	%r268, %f383;
	shfl.sync.bfly.b32	%r269|%p45, %r268, 2, 31, -1;
	mov.b32 	%f384, %r269;
	add.f32 	%f385, %f383, %f384;
	mov.b32 	%r270, %f385;
	shfl.sync.bfly.b32	%r271|%p46, %r270, 1, 31, -1;
	mov.b32 	%f386, %r271;
	add.f32 	%f16, %f385, %f386;
	max.f32 	%f17, %f785, %f13;
	setp.eq.f32 	%p47, %f789, 0f00000000;
	mov.f32 	%f768, 0f00000000;
	@%p47 bra 	$L__BB0_51;
	sub.f32 	%f387, %f785, %f17;
	mul.f32 	%f388, %f387, 0f3FB8AA3B;
	ex2.approx.f32 	%f768, %f388;
$L__BB0_51:
	setp.eq.f32 	%p48, %f16, 0f00000000;
	mov.f32 	%f769, 0f00000000;
	@%p48 bra 	$L__BB0_53;
	sub.f32 	%f390, %f13, %f17;
	mul.f32 	%f391, %f390, 0f3FB8AA3B;
	ex2.approx.f32 	%f769, %f391;
$L__BB0_53:
	setp.ne.s32 	%p49, %r2, 0;
	mul.f32 	%f392, %f16, %f769;
	fma.rn.f32 	%f789, %f789, %f768, %f392;
	@%p49 bra 	$L__BB0_55;
	st.shared.f32 	[smem_raw+2560], %f17;
	st.shared.f32 	[smem_raw+2576], %f789;
	st.shared.f32 	[smem_raw+2592], %f768;
$L__BB0_55:
	add.s32 	%r272, %r4, 1;
	setp.ge.s32 	%p50, %r272, %r72;
	mul.f32 	%f394, %f767, %f769;
	selp.f32 	%f395, %f394, 0f00000000, %p1;
	st.shared.f32 	[%r15], %f395;
	mov.f32 	%f770, 0fFF800000;
	@%p50 bra 	$L__BB0_57;
	ld.global.nc.u32 	%r273, [%rd5+32];
	ld.shared.v4.u32 	{%r276, %r280, %r284, %r288}, [%r9];
	// begin inline asm
	{.reg .f16 low,high;
  mov.b32 {low,high},%r273;
  cvt.f32.f16 %f396, low;}

	// end inline asm
	// begin inline asm
	{.reg .f16 low,high;
  mov.b32 {low,high},%r273;
  cvt.f32.f16 %f397, high;}

	// end inline asm
	// begin inline asm
	{.reg .f16 low,high;
  mov.b32 {low,high},%r276;
  cvt.f32.f16 %f398, low;}

	// end inline asm
	// begin inline asm
	{.reg .f16 low,high;
  mov.b32 {low,high},%r276;
  cvt.f32.f16 %f399, high;}

	// end inline asm
	mul.f32 	%f428, %f397, %f399;
	fma.rn.f32 	%f429, %f396, %f398, %f428;
	add.f32 	%f430, %f429, 0f00000000;
	ld.global.nc.u32 	%r277, [%rd5+36];
	// begin inline asm
	{.reg .f16 low,high;
  mov.b32 {low,high},%r277;
  cvt.f32.f16 %f400, low;}

	// end inline asm
	// begin inline asm
	{.reg .f16 low,high;
  mov.b32 {low,high},%r277;
  cvt.f32.f16 %f401, high;}

	// end inline asm
	// begin inline asm
	{.reg .f16 low,high;
  mov.b32 {low,high},%r280;
  cvt.f32.f16 %f402, low;}

	// end inline asm
	// begin inline asm
	{.reg .f16 low,high;
  mov.b32 {low,high},%r280;
  cvt.f32.f16 %f403, high;}

	// end inline asm
	mul.f32 	%f431, %f401, %f403;
	fma.rn.f32 	%f432, %f400, %f402, %f431;
	add.f32 	%f433, %f430, %f432;
	ld.global.nc.u32 	%r281, [%rd5+40];
	// begin inline asm
	{.reg .f16 low,high;
  mov.b32 {low,high},%r281;
  cvt.f32.f16 %f404, low;}

	// end inline asm
	// begin inline asm
	{.reg .f16 low,high;
  mov.b32 {low,high},%r281;
  cvt.f32.f16 %f405, high;}

	// end inline asm
	// begin inline asm
	{.reg .f16 low,high;
  mov.b32 {low,high},%r284;
  cvt.f32.f16 %f406, low;}

	// end inline asm
	// begin inline asm
	{.reg .f16 low,high;
  mov.b32 {low,high},%r284;
  cvt.f32.f16 %f407, high;}

	// end inline asm
	mul.f32 	%f434, %f405, %f407;
	fma.rn.f32 	%f435, %f404, %f406, %f434;
	add.f32 	%f436, %f433, %f435;
	ld.global.nc.u32 	%r285, [%rd5+44];
	// begin inline asm
	{.reg .f16 low,high;
  mov.b32 {low,high},%r285;
  cvt.f32.f16 %f408, low;}

	// end inline asm
	// begin inline asm
	{.reg .f16 low,high;
  mov.b32 {low,high},%r285;
  cvt.f32.f16 %f409, high;}

	// end inline asm
	// begin inline asm
	{.reg .f16 low,high;
  mov.b32 {low,high},%r288;
  cvt.f32.f16 %f410, low;}

	// end inline asm
	// begin inline asm
	{.reg .f16 low,high;
  mov.b32 {low,high},%r288;
  cvt.f32.f16 %f411, high;}

	// end inline asm
	mul.f32 	%f437, %f409, %f411;
	fma.rn.f32 	%f438, %f408, %f410, %f437;
	add.f32 	%f439, %f436, %f438;
	ld.global.nc.u32 	%r289, [%rd5+48];
	ld.shared.v4.u32 	{%r292, %r296, %r300, %r304}, [%r9+16];
	// begin inline asm
	{.reg .f16 low,high;
  mov.b32 {low,high},%r289;
  cvt.f32.f16 %f412, low;}

	// end inline asm
	// begin inline asm
	{.reg .f16 low,high;
  mov.b32 {low,high},%r289;
  cvt.f32.f16 %f413, high;}

	// end inline asm
	// begin inline asm
	{.reg .f16 low,high;
  mov.b32 {low,high},%r292;
  cvt.f32.f16 %f414, low;}

	// end inline asm
	// begin inline asm
	{.reg .f16 low,high;
  mov.b32 {low,high},%r292;
  cvt.f32.f16 %f415, high;}

	// end inline asm
	mul.f32 	%f440, %f413, %f415;
	fma.rn.f32 	%f441, %f412, %f414, %f440;
	add.f32 	%f442, %f439, %f441;
	ld.global.nc.u32 	%r293, [%rd5+52];
	// begin inline asm
	{.reg .f16 low,high;
  mov.b32 {low,high},%r293;
  cvt.f32.f16 %f416, low;}

	// end inline asm
	// begin inline asm
	{.reg .f16 low,high;
  mov.b32 {low,high},%r293;
  cvt.f32.f16 %f417, high;}

	// end inline asm
	// begin inline asm
	{.reg .f16 low,high;
  mov.b32 {low,high},%r296;
  cvt.f32.f16 %f418, low;}

	// end inline asm
	// begin inline asm
	{.reg .f16 low,high;
  mov.b32 {low,high},%r296;
  cvt.f32.f16 %f419, high;}

	// end inline asm
	mul.f32 	%f443, %f417, %f419;
	fma.rn.f32 	%f444, %f416, %f418, %f443;
	add.f32 	%f445, %f442, %f444;
	ld.global.nc.u32 	%r297, [%rd5+56];
	// begin inline asm
	{.reg .f16 low,high;
  mov.b32 {low,high},%r297;
  cvt.f32.f16 %f420, low;}

	// end inline asm
	// begin inline asm
	{.reg .f16 low,high;
  mov.b32 {low,high},%r297;
  cvt.f32.f16 %f421, high;}

	// end inline asm
	// begin inline asm
	{.reg .f16 low,high;
  mov.b32 {low,high},%r300;
  cvt.f32.f16 %f422, low;}

	// end inline asm
	// begin inline asm
	{.reg .f16 low,high;
  mov.b32 {low,high},%r300;
  cvt.f32.f16 %f423, high;}

	// end inline asm
	mul.f32 	%f446, %f421, %f423;
	fma.rn.f32 	%f447, %f420, %f422, %f446;
	add.f32 	%f448, %f445, %f447;
	ld.global.nc.u32 	%r301, [%rd5+60];
	// begin inline asm
	{.reg .f16 low,high;
  mov.b32 {low,high},%r301;
  cvt.f32.f16 %f424, low;}

	// end inline asm
	// begin inline asm
	{.reg .f16 low,high;
  mov.b32 {low,high},%r301;
  cvt.f32.f16 %f425, high;}

	// end inline asm
	// begin inline asm
	{.reg .f16 low,high;
  mov.b32 {low,high},%r304;
  cvt.f32.f16 %f426, low;}

	// end inline asm
	// begin inline asm
	{.reg .f16 low,high;
  mov.b32 {low,high},%r304;
  cvt.f32.f16 %f427, high;}

	// end inline asm
	mul.f32 	%f449, %f425, %f427;
	fma.rn.f32 	%f450, %f424, %f426, %f449;
	add.f32 	%f451, %f448, %f450;
	mul.f32 	%f770, %f303, %f451;
$L__BB0_57:
	setp.lt.s32 	%p51, %r67, %r71;
	add.s32 	%r305, %r4, 1;
	setp.lt.s32 	%p52, %r305, %r72;
	mov.b32 	%r306, %f770;
	shfl.sync.bfly.b32	%r307|%p53, %r306, 16, 31, -1;
	mov.b32 	%f453, %r307;
	max.f32 	%f454, %f770, %f453;
	mov.b32 	%r308, %f454;
	shfl.sync.bfly.b32	%r309|%p54, %r308, 8, 31, -1;
	mov.b32 	%f455, %r309;
	max.f32 	%f456, %f454, %f455;
	mov.b32 	%r310, %f456;
	shfl.sync.bfly.b32	%r311|%p55, %r310, 4, 31, -1;
	mov.b32 	%f457, %r311;
	max.f32 	%f458, %f456, %f457;
	mov.b32 	%r312, %f458;
	shfl.sync.bfly.b32	%r313|%p56, %r312, 2, 31, -1;
	mov.b32 	%f459, %r313;
	max.f32 	%f460, %f458, %f459;
	mov.b32 	%r314, %f460;
	shfl.sync.bfly.b32	%r315|%p57, %r314, 1, 31, -1;
	mov.b32 	%f461, %r315;
	max.f32 	%f25, %f460, %f461;
	and.pred  	%p2, %p51, %p52;
	mov.f32 	%f771, 0f00000000;
	not.pred 	%p58, %p2;
	@%p58 bra 	$L__BB0_59;
	sub.f32 	%f462, %f770, %f25;
	mul.f32 	%f463, %f462, 0f3FB8AA3B;
	ex2.approx.f32 	%f771, %f463;
$L__BB0_59:
	mov.b32 	%r316, %f771;
	shfl.sync.bfly.b32	%r317|%p59, %r316, 16, 31, -1;
	mov.b32 	%f465, %r317;
	add.f32 	%f466, %f771, %f465;
	mov.b32 	%r318, %f466;
	shfl.sync.bfly.b32	%r319|%p60, %r318, 8, 31, -1;
	mov.b32 	%f467, %r319;
	add.f32 	%f468, %f466, %f467;
	mov.b32 	%r320, %f468;
	shfl.sync.bfly.b32	%r321|%p61, %r320, 4, 31, -1;
	mov.b32 	%f469, %r321;
	add.f32 	%f470, %f468, %f469;
	mov.b32 	%r322, %f470;
	shfl.sync.bfly.b32	%r323|%p62, %r322, 2, 31, -1;
	mov.b32 	%f471, %r323;
	add.f32 	%f472, %f470, %f471;
	mov.b32 	%r324, %f472;
	shfl.sync.bfly.b32	%r325|%p63, %r324, 1, 31, -1;
	mov.b32 	%f473, %r325;
	add.f32 	%f28, %f472, %f473;
	max.f32 	%f29, %f784, %f25;
	setp.eq.f32 	%p64, %f788, 0f00000000;
	mov.f32 	%f772, 0f00000000;
	@%p64 bra 	$L__BB0_61;
	sub.f32 	%f474, %f784, %f29;
	mul.f32 	%f475, %f474, 0f3FB8AA3B;
	ex2.approx.f32 	%f772, %f475;
$L__BB0_61:
	setp.eq.f32 	%p65, %f28, 0f00000000;
	mov.f32 	%f773, 0f00000000;
	@%p65 bra 	$L__BB0_63;
	sub.f32 	%f477, %f25, %f29;
	mul.f32 	%f478, %f477, 0f3FB8AA3B;
	ex2.approx.f32 	%f773, %f478;
$L__BB0_63:
	setp.ne.s32 	%p66, %r2, 0;
	mul.f32 	%f479, %f28, %f773;
	fma.rn.f32 	%f788, %f788, %f772, %f479;
	@%p66 bra 	$L__BB0_65;
	st.shared.f32 	[smem_raw+2564], %f29;
	st.shared.f32 	[smem_raw+2580], %f788;
	st.shared.f32 	[smem_raw+2596], %f772;
$L__BB0_65:
	add.s32 	%r326, %r4, 2;
	setp.ge.s32 	%p67, %r326, %r72;
	mul.f32 	%f481, %f771, %f773;
	selp.f32 	%f482, %f481, 0f00000000, %p2;
	st.shared.f32 	[%r15+128], %f482;
	mov.f32 	%f774, 0fFF800000;
	@%p67 bra 	$L__BB0_67;
	ld.global.nc.u32 	%r327, [%rd5+64];
	ld.shared.v4.u32 	{%r330, %r334, %r338, %r342}, [%r9];
	// begin inline asm
	{.reg .f16 low,high;
  mov.b32 {low,high},%r327;
  cvt.f32.f16 %f483, low;}

	// end inline asm
	// begin inline asm
	{.reg .f16 low,high;
  mov.b32 {low,high},%r327;
  cvt.f32.f16 %f484, high;}

	// end inline asm
	// begin inline asm
	{.reg .f16 low,high;
  mov.b32 {low,high},%r330;
  cvt.f32.f16 %f485, low;}

	// end inline asm
	// begin inline asm
	{.reg .f16 low,high;
  mov.b32 {low,high},%r330;
  cvt.f32.f16 %f486, high;}

	// end inline asm
	mul.f32 	%f515, %f484, %f486;
	fma.rn.f32 	%f516, %f483, %f485, %f515;
	add.f32 	%f517, %f516, 0f00000000;
	ld.global.nc.u32 	%r331, [%rd5+68];
	// begin inline asm
	{.reg .f16 low,high;
  mov.b32 {low,high},%r331;
  cvt.f32.f16 %f487, low;}

	// end inline asm
	// begin inline asm
	{.reg .f16 low,high;
  mov.b32 {low,high},%r331;
  cvt.f32.f16 %f488, high;}

	// end inline asm
	// begin inline asm
	{.reg .f16 low,high;
  mov.b32 {low,high},%r334;
  cvt.f32.f16 %f489, low;}

	// end inline asm
	// begin inline asm
	{.reg .f16 low,high;
  mov.b32 {low,high},%r334;
  cvt.f32.f16 %f490, high;}

	// end inline asm
	mul.f32 	%f518, %f488, %f490;
	fma.rn.f32 	%f519, %f487, %f489, %f518;
	add.f32 	%f520, %f517, %f519;
	ld.global.nc.u32 	%r335, [%rd5+72];
	// begin inline asm
	{.reg .f16 low,high;
  mov.b32 {low,high},%r335;
  cvt.f32.f16 %f491, low;}

	// end inline asm
	// begin inline asm
	{.reg .f16 low,high;
  mov.b32 {low,high},%r335;
  cvt.f32.f16 %f492, high;}

	// end inline asm
	// begin inline asm
	{.reg .f16 low,high;
  mov.b32 {low,high},%r338;
  cvt.f32.f16 %f493, low;}

	// end inline asm
	// begin inline asm
	{.reg .f16 low,high;
  mov.b32 {low,high},%r338;
  cvt.f32.f16 %f494, high;}

	// end inline asm
	mul.f32 	%f521, %f492, %f494;
	fma.rn.f32 	%f522, %f491, %f493, %f521;
	add.f32 	%f523, %f520, %f522;
	ld.global.nc.u32 	%r339, [%rd5+76];
	// begin inline asm
	{.reg .f16 low,high;
  mov.b32 {low,high},%r339;
  cvt.f32.f16 %f495, low;}

	// end inline asm
	// begin inline asm
	{.reg .f16 low,high;
  mov.b32 {low,high},%r339;
  cvt.f32.f16 %f496, high;}

	// end inline asm
	// begin inline asm
	{.reg .f16 low,high;
  mov.b32 {low,high},%r342;
  cvt.f32.f16 %f497, low;}

	// end inline asm
	// begin inline asm
	{.reg .f16 low,high;
  mov.b32 {low,high},%r342;
  cvt.f32.f16 %f498, high;}

	// end inline asm
	mul.f32 	%f524, %f496, %f498;
	fma.rn.f32 	%f525, %f495, %f497, %f524;
	add.f32 	%f526, %f523, %f525;
	ld.global.nc.u32 	%r343, [%rd5+80];
	ld.shared.v4.u32 	{%r346, %r350, %r354, %r358}, [%r9+16];
	// begin inline asm
	{.reg .f16 low,high;
  mov.b32 {low,high},%r343;
  cvt.f32.f16 %f499, low;}

	// end inline asm
	// begin inline asm
	{.reg .f16 low,high;
  mov.b32 {low,high},%r343;
  cvt.f32.f16 %f500, high;}

	// end inline asm
	// begin inline asm
	{.reg .f16 low,high;
  mov.b32 {low,high},%r346;
  cvt.f32.f16 %f501, low;}

	// end inline asm
	// begin inline asm
	{.reg .f16 low,high;
  mov.b32 {low,high},%r346;
  cvt.f32.f16 %f502, high;}

	// end inline asm
	mul.f32 	%f527, %f500, %f502;
	fma.rn.f32 	%f528, %f499, %f501, %f527;
	add.f32 	%f529, %f526, %f528;
	ld.global.nc.u32 	%r347, [%rd5+84];
	// begin inline asm
	{.reg .f16 low,high;
  mov.b32 {low,high},%r347;
  cvt.f32.f16 %f503, low;}

	// end inline asm
	// begin inline asm
	{.reg .f16 low,high;
  mov.b32 {low,high},%r347;
  cvt.f32.f16 %f504, high;}

	// end inline asm
	// begin inline asm
	{.reg .f16 low,high;
  mov.b32 {low,high},%r350;
  cvt.f32.f16 %f505, low;}

	// end inline asm
	// begin inline asm
	{.reg .f16 low,high;
  mov.b32 {low,high},%r350;
  cvt.f32.f16 %f506, high;}

	// end inline asm
	mul.f32 	%f530, %f504, %f506;
	fma.rn.f32 	%f531, %f503, %f505, %f530;
	add.f32 	%f532, %f529, %f531;
	ld.global.nc.u32 	%r351, [%rd5+88];
	// begin inline asm
	{.reg .f16 low,high;
  mov.b32 {low,high},%r351;
  cvt.f32.f16 %f507, low;}

	// end inline asm
	// begin inline asm
	{.reg .f16 low,high;
  mov.b32 {low,high},%r351;
  cvt.f32.f16 %f508, high;}

	// end inline asm
	// begin inline asm
	{.reg .f16 low,high;
  mov.b32 {low,high},%r354;
  cvt.f32.f16 %f509, low;}

	// end inline asm
	// begin inline asm
	{.reg .f16 low,high;
  mov.b32 {low,high},%r354;
  cvt.f32.f16 %f510, high;}

	// end inline asm
	mul.f32 	%f533, %f508, %f510;
	fma.rn.f32 	%f534, %f507, %f509, %f533;
	add.f32 	%f535, %f532, %f534;
	ld.global.nc.u32 	%r355, [%rd5+92];
	// begin inline asm
	{.reg .f16 low,high;
  mov.b32 {low,high},%r355;
  cvt.f32.f16 %f511, low;}

	// end inline asm
	// begin inline asm
	{.reg .f16 low,high;
  mov.b32 {low,high},%r355;
  cvt.f32.f16 %f512, high;}

	// end inline asm
	// begin inline asm
	{.reg .f16 low,high;
  mov.b32 {low,high},%r358;
  cvt.f32.f16 %f513, low;}

	// end inline asm
	// begin inline asm
	{.reg .f16 low,high;
  mov.b32 {low,high},%r358;
  cvt.f32.f16 %f514, high;}

	// end inline asm
	mul.f32 	%f536, %f512, %f514;
	fma.rn.f32 	%f537, %f511, %f513, %f536;
	add.f32 	%f538, %f535, %f537;
	mul.f32 	%f774, %f303, %f538;
$L__BB0_67:
	setp.lt.s32 	%p68, %r67, %r71;
	add.s32 	%r359, %r4, 2;
	setp.lt.s32 	%p69, %r359, %r72;
	mov.b32 	%r360, %f774;
	shfl.sync.bfly.b32	%r361|%p70, %r360, 16, 31, -1;
	mov.b32 	%f540, %r361;
	max.f32 	%f541, %f774, %f540;
	mov.b32 	%r362, %f541;
	shfl.sync.bfly.b32	%r363|%p71, %r362, 8, 31, -1;
	mov.b32 	%f542, %r363;
	max.f32 	%f543, %f541, %f542;
	mov.b32 	%r364, %f543;
	shfl.sync.bfly.b32	%r365|%p72, %r364, 4, 31, -1;
	mov.b32 	%f544, %r365;
	max.f32 	%f545, %f543, %f544;
	mov.b32 	%r366, %f545;
	shfl.sync.bfly.b32	%r367|%p73, %r366, 2, 31, -1;
	mov.b32 	%f546, %r367;
	max.f32 	%f547, %f545, %f546;
	mov.b32 	%r368, %f547;
	shfl.sync.bfly.b32	%r369|%p74, %r368, 1, 31, -1;
	mov.b32 	%f548, %r369;
	max.f32 	%f37, %f547, %f548;
	and.pred  	%p3, %p68, %p69;
	mov.f32 	%f775, 0f00000000;
	not.pred 	%p75, %p3;
	@%p75 bra 	$L__BB0_69;
	sub.f32 	%f549, %f774, %f37;
	mul.f32 	%f550, %f549, 0f3FB8AA3B;
	ex2.approx.f32 	%f775, %f550;
$L__BB0_69:
	mov.b32 	%r370, %f775;
	shfl.sync.bfly.b32	%r371|%p76, %r370, 16, 31, -1;
	mov.b32 	%f552, %r371;
	add.f32 	%f553, %f775, %f552;
	mov.b32 	%r372, %f553;
	shfl.sync.bfly.b32	%r373|%p77, %r372, 8, 31, -1;
	mov.b32 	%f554, %r373;
	add.f32 	%f555, %f553, %f554;
	mov.b32 	%r374, %f555;
	shfl.sync.bfly.b32	%r375|%p78, %r374, 4, 31, -1;
	mov.b32 	%f556, %r375;
	add.f32 	%f557, %f555, %f556;
	mov.b32 	%r376, %f557;
	shfl.sync.bfly.b32	%r377|%p79, %r376, 2, 31, -1;
	mov.b32 	%f558, %r377;
	add.f32 	%f559, %f557, %f558;
	mov.b32 	%r378, %f559;
	shfl.sync.bfly.b32	%r379|%p80, %r378, 1, 31, -1;
	mov.b32 	%f560, %r379;
	add.f32 	%f40, %f559, %f560;
	max.f32 	%f41, %f783, %f37;
	setp.eq.f32 	%p81, %f787, 0f00000000;
	mov.f32 	%f776, 0f00000000;
	@%p81 bra 	$L__BB0_71;
	sub.f32 	%f561, %f783, %f41;
	mul.f32 	%f562, %f561, 0f3FB8AA3B;
	ex2.approx.f32 	%f776, %f562;
$L__BB0_71:
	setp.eq.f32 	%p82, %f40, 0f00000000;
	mov.f32 	%f777, 0f00000000;
	@%p82 bra 	$L__BB0_73;
	sub.f32 	%f564, %f37, %f41;
	mul.f32 	%f565, %f564, 0f3FB8AA3B;
	ex2.approx.f32 	%f777, %f565;
$L__BB0_73:
	setp.ne.s32 	%p83, %r2, 0;
	mul.f32 	%f566, %f40, %f777;
	fma.rn.f32 	%f787, %f787, %f776, %f566;
	@%p83 bra 	$L__BB0_75;
	st.shared.f32 	[smem_raw+2568], %f41;
	st.shared.f32 	[smem_raw+2584], %f787;
	st.shared.f32 	[smem_raw+2600], %f776;
$L__BB0_75:
	add.s32 	%r380, %r4, 3;
	setp.ge.s32 	%p84, %r380, %r72;
	mul.f32 	%f568, %f775, %f777;
	selp.f32 	%f569, %f568, 0f00000000, %p3;
	st.shared.f32 	[%r15+256], %f569;
	mov.f32 	%f778, 0fFF800000;
	@%p84 bra 	$L__BB0_77;
	ld.global.nc.u32 	%r381, [%rd5+96];
	ld.shared.v4.u32 	{%r384, %r388, %r392, %r396}, [%r9];
	// begin inline asm
	{.reg .f16 low,high;
  mov.b32 {low,high},%r381;
  cvt.f32.f16 %f570, low;}

	// end inline asm
	// begin inline asm
	{.reg .f16 low,high;
  mov.b32 {low,high},%r381;
  cvt.f32.f16 %f571, high;}

	// end inline asm
	// begin inline asm
	{.reg .f16 low,high;
  mov.b32 {low,high},%r384;
  cvt.f32.f16 %f572, low;}

	// end inline asm
	// begin inline asm
	{.reg .f16 low,high;
  mov.b32 {low,high},%r384;
  cvt.f32.f16 %f573, high;}

	// end inline asm
	mul.f32 	%f602, %f571, %f573;
	fma.rn.f32 	%f603, %f570, %f572, %f602;
	add.f32 	%f604, %f603, 0f00000000;
	ld.global.nc.u32 	%r385, [%rd5+100];
	// begin inline asm
	{.reg .f16 low,high;
  mov.b32 {low,high},%r385;
  cvt.f32.f16 %f574, low;}

	// end inline asm
	// begin inline asm
	{.reg .f16 low,high;
  mov.b32 {low,high},%r385;
  cvt.f32.f16 %f575, high;}

	// end inline asm
	// begin inline asm
	{.reg .f16 low,high;
  mov.b32 {low,high},%r388;
  cvt.f32.f16 %f576, low;}

	// end inline asm
	// begin inline asm
	{.reg .f16 low,high;
  mov.b32 {low,high},%r388;
  cvt.f32.f16 %f577, high;}

	// end inline asm
	mul.f32 	%f605, %f575, %f577;
	fma.rn.f32 	%f606, %f574, %f576, %f605;
	add.f32 	%f607, %f604, %f606;
	ld.global.nc.u32 	%r389, [%rd5+104];
	// begin inline asm
	{.reg .f16 low,high;
  mov.b32 {low,high},%r389;
  cvt.f32.f16 %f578, low;}

	// end inline asm
	// begin inline asm
	{.reg .f16 low,high;
  mov.b32 {low,high},%r389;
  cvt.f32.f16 %f579, high;}

	// end inline asm
	// begin inline asm
	{.reg .f16 low,high;
  mov.b32 {low,high},%r392;
  cvt.f32.f16 %f580, low;}

	// end inline asm
	// begin inline asm
	{.reg .f16 low,high;
  mov.b32 {low,high},%r392;
  cvt.f32.f16 %f581, high;}

	// end inline asm
	mul.f32 	%f608, %f579, %f581;
	fma.rn.f32 	%f609, %f578, %f580, %f608;
	add.f32 	%f610, %f607, %f609;
	ld.global.nc.u32 	%r393, [%rd5+108];
	// begin inline asm
	{.reg .f16 low,high;
  mov.b32 {low,high},%r393;
  cvt.f32.f16 %f582, low;}

	// end inline asm
	// begin inline asm
	{.reg .f16 low,high;
  mov.b32 {low,high},%r393;
  cvt.f32.f16 %f583, high;}

	// end inline asm
	// begin inline asm
	{.reg .f16 low,high;
  mov.b32 {low,high},%r396;
  cvt.f32.f16 %f584, low;}

	// end inline asm
	// begin inline asm
	{.reg .f16 low,high;
  mov.b32 {low,high},%r396;
  cvt.f32.f16 %f585, high;}

	// end inline asm
	mul.f32 	%f611, %f583, %f585;
	fma.rn.f32 	%f612, %f582, %f584, %f611;
	add.f32 	%f613, %f610, %f612;
	ld.global.nc.u32 	%r397, [%rd5+112];
	ld.shared.v4.u32 	{%r400, %r404, %r408, %r412}, [%r9+16];
	// begin inline asm
	{.reg .f16 low,high;
  mov.b32 {low,high},%r397;
  cvt.f32.f16 %f586, low;}

	// end inline asm
	// begin inline asm
	{.reg .f16 low,high;
  mov.b32 {low,high},%r397;
  cvt.f32.f16 %f587, high;}

	// end inline asm
	// begin inline asm
	{.reg .f16 low,high;
  mov.b32 {low,high},%r400;
  cvt.f32.f16 %f588, low;}

	// end inline asm
	// begin inline asm
	{.reg .f16 low,high;
  mov.b32 {low,high},%r400;
  cvt.f32.f16 %f589, high;}

	// end inline asm
	mul.f32 	%f614, %f587, %f589;
	fma.rn.f32 	%f615, %f586, %f588, %f614;
	add.f32 	%f616, %f613, %f615;
	ld.global.nc.u32 	%r401, [%rd5+116];
	// begin inline asm
	{.reg .f16 low,high;
  mov.b32 {low,high},%r401;
  cvt.f32.f16 %f590, low;}

	// end inline asm
	// begin inline asm
	{.reg .f16 low,high;
  mov.b32 {low,high},%r401;
  cvt.f32.f16 %f591, high;}

	// end inline asm
	// begin inline asm
	{.reg .f16 low,high;
  mov.b32 {low,high},%r404;
  cvt.f32.f16 %f592, low;}

	// end inline asm
	// begin inline asm
	{.reg .f16 low,high;
  mov.b32 {low,high},%r404;
  cvt.f32.f16 %f593, high;}

	// end inline asm
	mul.f32 	%f617, %f591, %f593;
	fma.rn.f32 	%f618, %f590, %f592, %f617;
	add.f32 	%f619, %f616, %f618;
	ld.global.nc.u32 	%r405, [%rd5+120];
	// begin inline asm
	{.reg .f16 low,high;
  mov.b32 {low,high},%r405;
  cvt.f32.f16 %f594, low;}

	// end inline asm
	// begin inline asm
	{.reg .f16 low,high;
  mov.b32 {low,high},%r405;
  cvt.f32.f16 %f595, high;}

	// end inline asm
	// begin inline asm
	{.reg .f16 low,high;
  mov.b32 {low,high},%r408;
  cvt.f32.f16 %f596, low;}

	// end inline asm
	// begin inline asm
	{.reg .f16 low,high;
  mov.b32 {low,high},%r408;
  cvt.f32.f16 %f597, high;}

	// end inline asm
	mul.f32 	%f620, %f595, %f597;
	fma.rn.f32 	%f621, %f594, %f596, %f620;
	add.f32 	%f622, %f619, %f621;
	ld.global.nc.u32 	%r409, [%rd5+124];
	// begin inline asm
	{.reg .f16 low,high;
  mov.b32 {low,high},%r409;
  cvt.f32.f16 %f598, low;}

	// end inline asm
	// begin inline asm
	{.reg .f16 low,high;
  mov.b32 {low,high},%r409;
  cvt.f32.f16 %f599, high;}

	// end inline asm
	// begin inline asm
	{.reg .f16 low,high;
  mov.b32 {low,high},%r412;
  cvt.f32.f16 %f600, low;}

	// end inline asm
	// begin inline asm
	{.reg .f16 low,high;
  mov.b32 {low,high},%r412;
  cvt.f32.f16 %f601, high;}

	// end inline asm
	mul.f32 	%f623, %f599, %f601;
	fma.rn.f32 	%f624, %f598, %f600, %f623;
	add.f32 	%f625, %f622, %f624;
	mul.f32 	%f778, %f303, %f625;
$L__BB0_77:
	setp.lt.s32 	%p85, %r67, %r71;
	add.s32 	%r413, %r4, 3;
	setp.lt.s32 	%p86, %r413, %r72;
	mov.b32 	%r414, %f778;
	shfl.sync.bfly.b32	%r415|%p87, %r414, 16, 31, -1;
	mov.b32 	%f627, %r415;
	max.f32 	%f628, %f778, %f627;
	mov.b32 	%r416, %f628;
	shfl.sync.bfly.b32	%r417|%p88, %r416, 8, 31, -1;
	mov.b32 	%f629, %r417;
	max.f32 	%f630, %f628, %f629;
	mov.b32 	%r418, %f630;
	shfl.sync.bfly.b32	%r419|%p89, %r418, 4, 31, -1;
	mov.b32 	%f631, %r419;
	max.f32 	%f632, %f630, %f631;
	mov.b32 	%r420, %f632;
	shfl.sync.bfly.b32	%r421|%p90, %r420, 2, 31, -1;
	mov.b32 	%f633, %r421;
	max.f32 	%f634, %f632, %f633;
	mov.b32 	%r422, %f634;
	shfl.sync.bfly.b32	%r423|%p91, %r422, 1, 31, -1;
	mov.b32 	%f635, %r423;
	max.f32 	%f49, %f634, %f635;
	and.pred  	%p4, %p85, %p86;
	mov.f32 	%f779, 0f00000000;
	not.pred 	%p92, %p4;
	@%p92 bra 	$L__BB0_79;
	sub.f32 	%f636, %f778, %f49;
	mul.f32 	%f637, %f636, 0f3FB8AA3B;
	ex2.approx.f32 	%f779, %f637;
$L__BB0_79:
	mov.b32 	%r424, %f779;
	shfl.sync.bfly.b32	%r425|%p93, %r424, 16, 31, -1;
	mov.b32 	%f639, %r425;
	add.f32 	%f640, %f779, %f639;
	mov.b32 	%r426, %f640;
	shfl.sync.bfly.b32	%r427|%p94, %r426, 8, 31, -1;
	mov.b32 	%f641, %r427;
	add.f32 	%f642, %f640, %f641;
	mov.b32 	%r428, %f642;
	shfl.sync.bfly.b32	%r429|%p95, %r428, 4, 31, -1;
	mov.b32 	%f643, %r429;
	add.f32 	%f644, %f642, %f643;
	mov.b32 	%r430, %f644;
	shfl.sync.bfly.b32	%r431|%p96, %r430, 2, 31, -1;
	mov.b32 	%f645, %r431;
	add.f32 	%f646, %f644, %f645;
	mov.b32 	%r432, %f646;
	shfl.sync.bfly.b32	%r433|%p97, %r432, 1, 31, -1;
	mov.b32 	%f647, %r433;
	add.f32 	%f52, %f646, %f647;
	max.f32 	%f53, %f782, %f49;
	setp.eq.f32 	%p98, %f786, 0f00000000;
	mov.f32 	%f780, 0f00000000;
	@%p98 bra 	$L__BB0_81;
	sub.f32 	%f648, %f782, %f53;
	mul.f32 	%f649, %f648, 0f3FB8AA3B;
	ex2.approx.f32 	%f780, %f649;
$L__BB0_81:
	setp.eq.f32 	%p99, %f52, 0f00000000;
	mov.f32 	%f781, 0f00000000;
	@%p99 bra 	$L__BB0_83;
	sub.f32 	%f651, %f49, %f53;
	mul.f32 	%f652, %f651, 0f3FB8AA3B;
	ex2.approx.f32 	%f781, %f652;
$L__BB0_83:
	setp.ne.s32 	%p100, %r2, 0;
	mul.f32 	%f653, %f52, %f781;
	fma.rn.f32 	%f786, %f786, %f780, %f653;
	@%p100 bra 	$L__BB0_85;
	st.shared.f32 	[smem_raw+2572], %f53;
	st.shared.f32 	[smem_raw+2588], %f786;
	st.shared.f32 	[smem_raw+2604], %f780;
$L__BB0_85:
	mul.f32 	%f654, %f779, %f781;
	selp.f32 	%f655, %f654, 0f00000000, %p4;
	st.shared.f32 	[%r15+384], %f655;
	mov.f32 	%f782, %f53;
	mov.f32 	%f783, %f41;
	mov.f32 	%f784, %f29;
	mov.f32 	%f785, %f17;
$L__BB0_86:
	shr.u32 	%r434, %r1, 5;
	setp.ne.s32 	%p101, %r434, 1;
	bar.sync 	0;
	@%p101 bra 	$L__BB0_247;
	setp.ge.s32 	%p102, %r10, %r72;
	ld.shared.f32 	%f658, [%r7];
	ld.shared.f32 	%f659, [%r7+8];
	mul.f32 	%f67, %f854, %f658;
	mul.f32 	%f68, %f855, %f659;
	ld.shared.u16 	%rs31, [%r16];
	// begin inline asm
	{  cvt.f32.f16 %f656, %rs31;}

	// end inline asm
	mov.f32 	%f790, 0f00000000;
	@%p102 bra 	$L__BB0_89;
	ld.shared.f32 	%f790, [%r17];
$L__BB0_89:
	setp.ge.s32 	%p103, %r11, %r72;
	mov.f32 	%f791, 0f00000000;
	@%p103 bra 	$L__BB0_91;
	ld.shared.f32 	%f791, [%r17+256];
$L__BB0_91:
	fma.rn.f32 	%f854, %f656, %f790, %f67;
	fma.rn.f32 	%f855, %f656, %f791, %f68;
	add.s32 	%r435, %r472, 1;
	setp.ge.s32 	%p104, %r435, %r71;
	@%p104 bra 	$L__BB0_247;
	ld.shared.u16 	%rs32, [%r16+32];
	// begin inline asm
	{  cvt.f32.f16 %f661, %rs32;}

	// end inline asm
	mov.f32 	%f792, 0f00000000;
	@%p102 bra 	$L__BB0_94;
	ld.shared.f32 	%f792, [%r17+4];
$L__BB0_94:
	mov.f32 	%f793, 0f00000000;
	@%p103 bra 	$L__BB0_96;
	ld.shared.f32 	%f793, [%r17+260];
$L__BB0_96:
	fma.rn.f32 	%f854, %f661, %f792, %f854;
	fma.rn.f32 	%f855, %f661, %f793, %f855;
	add.s32 	%r436, %r472, 2;
	setp.ge.s32 	%p107, %r436, %r71;
	@%p107 bra 	$L__BB0_247;
	ld.shared.u16 	%rs33, [%r16+64];
	// begin inline asm
	{  cvt.f32.f16 %f664, %rs33;}

	// end inline asm
	mov.f32 	%f794, 0f00000000;
	@%p102 bra 	$L__BB0_99;
	ld.shared.f32 	%f794, [%r17+8];
$L__BB0_99:
	mov.f32 	%f795, 0f00000000;
	@%p103 bra 	$L__BB0_101;
	ld.shared.f32 	%f795, [%r17+264];
$L__BB0_101:
	fma.rn.f32 	%f854, %f664, %f794, %f854;
	fma.rn.f32 	%f855, %f664, %f795, %f855;
	add.s32 	%r437, %r472, 3;
	setp.ge.s32 	%p110, %r437, %r71;
	@%p110 bra 	$L__BB0_247;
	ld.shared.u16 	%rs34, [%r16+96];
	// begin inline asm
	{  cvt.f32.f16 %f667, %rs34;}

	// end inline asm
	mov.f32 	%f796, 0f00000000;
	@%p102 bra 	$L__BB0_104;
	ld.shared.f32 	%f796, [%r17+12];
$L__BB0_104:
	mov.f32 	%f797, 0f00000000;
	@%p103 bra 	$L__BB0_106;
	ld.shared.f32 	%f797, [%r17+268];
$L__BB0_106:
	fma.rn.f32 	%f854, %f667, %f796, %f854;
	fma.rn.f32 	%f855, %f667, %f797, %f855;
	add.s32 	%r438, %r472, 4;
	setp.ge.s32 	%p113, %r438, %r71;
	@%p113 bra 	$L__BB0_247;
	ld.shared.u16 	%rs35, [%r16+128];
	// begin inline asm
	{  cvt.f32.f16 %f670, %rs35;}

	// end inline asm
	mov.f32 	%f798, 0f00000000;
	@%p102 bra 	$L__BB0_109;
	ld.shared.f32 	%f798, [%r17+16];
$L__BB0_109:
	mov.f32 	%f799, 0f00000000;
	@%p103 bra 	$L__BB0_111;
	ld.shared.f32 	%f799, [%r17+272];
$L__BB0_111:
	fma.rn.f32 	%f854, %f670, %f798, %f854;
	fma.rn.f32 	%f855, %f670, %f799, %f855;
	add.s32 	%r439, %r472, 5;
	setp.ge.s32 	%p116, %r439, %r71;
	@%p116 bra 	$L__BB0_247;
	ld.shared.u16 	%rs36, [%r16+160];
	// begin inline asm
	{  cvt.f32.f16 %f673, %rs36;}

	// end inline asm
	mov.f32 	%f800, 0f00000000;
	@%p102 bra 	$L__BB0_114;
	ld.shared.f32 	%f800, [%r17+20];
$L__BB0_114:
	mov.f32 	%f801, 0f00000000;
	@%p103 bra 	$L__BB0_116;
	ld.shared.f32 	%f801, [%r17+276];
$L__BB0_116:
	fma.rn.f32 	%f854, %f673, %f800, %f854;
	fma.rn.f32 	%f855, %f673, %f801, %f855;
	add.s32 	%r440, %r472, 6;
	setp.ge.s32 	%p119, %r440, %r71;
	@%p119 bra 	$L__BB0_247;
	ld.shared.u16 	%rs37, [%r16+192];
	// begin inline asm
	{  cvt.f32.f16 %f676, %rs37;}

	// end inline asm
	mov.f32 	%f802, 0f00000000;
	@%p102 bra 	$L__BB0_119;
	ld.shared.f32 	%f802, [%r17+24];
$L__BB0_119:
	mov.f32 	%f803, 0f00000000;
	@%p103 bra 	$L__BB0_121;
	ld.shared.f32 	%f803, [%r17+280];
$L__BB0_121:
	fma.rn.f32 	%f854, %f676, %f802, %f854;
	fma.rn.f32 	%f855, %f676, %f803, %f855;
	add.s32 	%r441, %r472, 7;
	setp.ge.s32 	%p122, %r441, %r71;
	@%p122 bra 	$L__BB0_247;
	ld.shared.u16 	%rs38, [%r16+224];
	// begin inline asm
	{  cvt.f32.f16 %f679, %rs38;}

	// end inline asm
	mov.f32 	%f804, 0f00000000;
	@%p102 bra 	$L__BB0_124;
	ld.shared.f32 	%f804, [%r17+28];
$L__BB0_124:
	mov.f32 	%f805, 0f00000000;
	@%p103 bra 	$L__BB0_126;
	ld.shared.f32 	%f805, [%r17+284];
$L__BB0_126:
	fma.rn.f32 	%f854, %f679, %f804, %f854;
	fma.rn.f32 	%f855, %f679, %f805, %f855;
	add.s32 	%r442, %r472, 8;
	setp.ge.s32 	%p125, %r442, %r71;
	@%p125 bra 	$L__BB0_247;
	ld.shared.u16 	%rs39, [%r16+256];
	// begin inline asm
	{  cvt.f32.f16 %f682, %rs39;}

	// end inline asm
	mov.f32 	%f806, 0f00000000;
	@%p102 bra 	$L__BB0_129;
	ld.shared.f32 	%f806, [%r17+32];
$L__BB0_129:
	mov.f32 	%f807, 0f00000000;
	@%p103 bra 	$L__BB0_131;
	ld.shared.f32 	%f807, [%r17+288];
$L__BB0_131:
	fma.rn.f32 	%f854, %f682, %f806, %f854;
	fma.rn.f32 	%f855, %f682, %f807, %f855;
	add.s32 	%r443, %r472, 9;
	setp.ge.s32 	%p128, %r443, %r71;
	@%p128 bra 	$L__BB0_247;
	ld.shared.u16 	%rs40, [%r16+288];
	// begin inline asm
	{  cvt.f32.f16 %f685, %rs40;}

	// end inline asm
	mov.f32 	%f808, 0f00000000;
	@%p102 bra 	$L__BB0_134;
	ld.shared.f32 	%f808, [%r17+36];
$L__BB0_134:
	mov.f32 	%f809, 0f00000000;
	@%p103 bra 	$L__BB0_136;
	ld.shared.f32 	%f809, [%r17+292];
$L__BB0_136:
	fma.rn.f32 	%f854, %f685, %f808, %f854;
	fma.rn.f32 	%f855, %f685, %f809, %f855;
	add.s32 	%r444, %r472, 10;
	setp.ge.s32 	%p131, %r444, %r71;
	@%p131 bra 	$L__BB0_247;
	ld.shared.u16 	%rs41, [%r16+320];
	// begin inline asm
	{  cvt.f32.f16 %f688, %rs41;}

	// end inline asm
	mov.f32 	%f810, 0f00000000;
	@%p102 bra 	$L__BB0_139;
	ld.shared.f32 	%f810, [%r17+40];
$L__BB0_139:
	mov.f32 	%f811, 0f00000000;
	@%p103 bra 	$L__BB0_141;
	ld.shared.f32 	%f811, [%r17+296];
$L__BB0_141:
	fma.rn.f32 	%f854, %f688, %f810, %f854;
	fma.rn.f32 	%f855, %f688, %f811, %f855;
	add.s32 	%r445, %r472, 11;
	setp.ge.s32 	%p134, %r445, %r71;
	@%p134 bra 	$L__BB0_247;
	ld.shared.u16 	%rs42, [%r16+352];
	// begin inline asm
	{  cvt.f32.f16 %f691, %rs42;}

	// end inline asm
	mov.f32 	%f812, 0f00000000;
	@%p102 bra 	$L__BB0_144;
	ld.shared.f32 	%f812, [%r17+44];
$L__BB0_144:
	mov.f32 	%f813, 0f00000000;
	@%p103 bra 	$L__BB0_146;
	ld.shared.f32 	%f813, [%r17+300];
$L__BB0_146:
	fma.rn.f32 	%f854, %f691, %f812, %f854;
	fma.rn.f32 	%f855, %f691, %f813, %f855;
	add.s32 	%r446, %r472, 12;
	setp.ge.s32 	%p137, %r446, %r71;
	@%p137 bra 	$L__BB0_247;
	ld.shared.u16 	%rs43, [%r16+384];
	// begin inline asm
	{  cvt.f32.f16 %f694, %rs43;}

	// end inline asm
	mov.f32 	%f814, 0f00000000;
	@%p102 bra 	$L__BB0_149;
	ld.shared.f32 	%f814, [%r17+48];
$L__BB0_149:
	mov.f32 	%f815, 0f00000000;
	@%p103 bra 	$L__BB0_151;
	ld.shared.f32 	%f815, [%r17+304];
$L__BB0_151:
	fma.rn.f32 	%f854, %f694, %f814, %f854;
	fma.rn.f32 	%f855, %f694, %f815, %f855;
	add.s32 	%r447, %r472, 13;
	setp.ge.s32 	%p140, %r447, %r71;
	@%p140 bra 	$L__BB0_247;
	ld.shared.u16 	%rs44, [%r16+416];
	// begin inline asm
	{  cvt.f32.f16 %f697, %rs44;}

	// end inline asm
	mov.f32 	%f816, 0f00000000;
	@%p102 bra 	$L__BB0_154;
	ld.shared.f32 	%f816, [%r17+52];
$L__BB0_154:
	mov.f32 	%f817, 0f00000000;
	@%p103 bra 	$L__BB0_156;
	ld.shared.f32 	%f817, [%r17+308];
$L__BB0_156:
	fma.rn.f32 	%f854, %f697, %f816, %f854;
	fma.rn.f32 	%f855, %f697, %f817, %f855;
	add.s32 	%r448, %r472, 14;
	setp.ge.s32 	%p143, %r448, %r71;
	@%p143 bra 	$L__BB0_247;
	ld.shared.u16 	%rs45, [%r16+448];
	// begin inline asm
	{  cvt.f32.f16 %f700, %rs45;}

	// end inline asm
	mov.f32 	%f818, 0f00000000;
	@%p102 bra 	$L__BB0_159;
	ld.shared.f32 	%f818, [%r17+56];
$L__BB0_159:
	mov.f32 	%f819, 0f00000000;
	@%p103 bra 	$L__BB0_161;
	ld.shared.f32 	%f819, [%r17+312];
$L__BB0_161:
	fma.rn.f32 	%f854, %f700, %f818, %f854;
	fma.rn.f32 	%f855, %f700, %f819, %f855;
	add.s32 	%r449, %r472, 15;
	setp.ge.s32 	%p146, %r449, %r71;
	@%p146 bra 	$L__BB0_247;
	ld.shared.u16 	%rs46, [%r16+480];
	// begin inline asm
	{  cvt.f32.f16 %f703, %rs46;}

	// end inline asm
	mov.f32 	%f820, 0f00000000;
	@%p102 bra 	$L__BB0_164;
	ld.shared.f32 	%f820, [%r17+60];
$L__BB0_164:
	mov.f32 	%f821, 0f00000000;
	@%p103 bra 	$L__BB0_166;
	ld.shared.f32 	%f821, [%r17+316];
$L__BB0_166:
	fma.rn.f32 	%f854, %f703, %f820, %f854;
	fma.rn.f32 	%f855, %f703, %f821, %f855;
	add.s32 	%r450, %r472, 16;
	setp.ge.s32 	%p149, %r450, %r71;
	@%p149 bra 	$L__BB0_247;
	ld.shared.u16 	%rs47, [%r16+512];
	// begin inline asm
	{  cvt.f32.f16 %f706, %rs47;}

	// end inline asm
	mov.f32 	%f822, 0f00000000;
	@%p102 bra 	$L__BB0_169;
	ld.shared.f32 	%f822, [%r17+64];
$L__BB0_169:
	mov.f32 	%f823, 0f00000000;
	@%p103 bra 	$L__BB0_171;
	ld.shared.f32 	%f823, [%r17+320];
$L__BB0_171:
	fma.rn.f32 	%f854, %f706, %f822, %f854;
	fma.rn.f32 	%f855, %f706, %f823, %f855;
	add.s32 	%r451, %r472, 17;
	setp.ge.s32 	%p152, %r451, %r71;
	@%p152 bra 	$L__BB0_247;
	ld.shared.u16 	%rs48, [%r16+544];
	// begin inline asm
	{  cvt.f32.f16 %f709, %rs48;}

	// end inline asm
	mov.f32 	%f824, 0f00000000;
	@%p102 bra 	$L__BB0_174;
	ld.shared.f32 	%f824, [%r17+68];
$L__BB0_174:
	mov.f32 	%f825, 0f00000000;
	@%p103 bra 	$L__BB0_176;
	ld.shared.f32 	%f825, [%r17+324];
$L__BB0_176:
	fma.rn.f32 	%f854, %f709, %f824, %f854;
	fma.rn.f32 	%f855, %f709, %f825, %f855;
	add.s32 	%r452, %r472, 18;
	setp.ge.s32 	%p155, %r452, %r71;
	@%p155 bra 	$L__BB0_247;
	ld.shared.u16 	%rs49, [%r16+576];
	// begin inline asm
	{  cvt.f32.f16 %f712, %rs49;}

	// end inline asm
	mov.f32 	%f826, 0f00000000;
	@%p102 bra 	$L__BB0_179;
	ld.shared.f32 	%f826, [%r17+72];
$L__BB0_179:
	mov.f32 	%f827, 0f00000000;
	@%p103 bra 	$L__BB0_181;
	ld.shared.f32 	%f827, [%r17+328];
$L__BB0_181:
	fma.rn.f32 	%f854, %f712, %f826, %f854;
	fma.rn.f32 	%f855, %f712, %f827, %f855;
	add.s32 	%r453, %r472, 19;
	setp.ge.s32 	%p158, %r453, %r71;
	@%p158 bra 	$L__BB0_247;
	ld.shared.u16 	%rs50, [%r16+608];
	// begin inline asm
	{  cvt.f32.f16 %f715, %rs50;}

	// end inline asm
	mov.f32 	%f828, 0f00000000;
	@%p102 bra 	$L__BB0_184;
	ld.shared.f32 	%f828, [%r17+76];
$L__BB0_184:
	mov.f32 	%f829, 0f00000000;
	@%p103 bra 	$L__BB0_186;
	ld.shared.f32 	%f829, [%r17+332];
$L__BB0_186:
	fma.rn.f32 	%f854, %f715, %f828, %f854;
	fma.rn.f32 	%f855, %f715, %f829, %f855;
	add.s32 	%r454, %r472, 20;
	setp.ge.s32 	%p161, %r454, %r71;
	@%p161 bra 	$L__BB0_247;
	ld.shared.u16 	%rs51, [%r16+640];
	// begin inline asm
	{  cvt.f32.f16 %f718, %rs51;}

	// end inline asm
	mov.f32 	%f830, 0f00000000;
	@%p102 bra 	$L__BB0_189;
	ld.shared.f32 	%f830, [%r17+80];
$L__BB0_189:
	mov.f32 	%f831, 0f00000000;
	@%p103 bra 	$L__BB0_191;
	ld.shared.f32 	%f831, [%r17+336];
$L__BB0_191:
	fma.rn.f32 	%f854, %f718, %f830, %f854;
	fma.rn.f32 	%f855, %f718, %f831, %f855;
	add.s32 	%r455, %r472, 21;
	setp.ge.s32 	%p164, %r455, %r71;
	@%p164 bra 	$L__BB0_247;
	ld.shared.u16 	%rs52, [%r16+672];
	// begin inline asm
	{  cvt.f32.f16 %f721, %rs52;}

	// end inline asm
	mov.f32 	%f832, 0f00000000;
	@%p102 bra 	$L__BB0_194;
	ld.shared.f32 	%f832, [%r17+84];
$L__BB0_194:
	mov.f32 	%f833, 0f00000000;
	@%p103 bra 	$L__BB0_196;
	ld.shared.f32 	%f833, [%r17+340];
$L__BB0_196:
	fma.rn.f32 	%f854, %f721, %f832, %f854;
	fma.rn.f32 	%f855, %f721, %f833, %f855;
	add.s32 	%r456, %r472, 22;
	setp.ge.s32 	%p167, %r456, %r71;
	@%p167 bra 	$L__BB0_247;
	ld.shared.u16 	%rs53, [%r16+704];
	// begin inline asm
	{  cvt.f32.f16 %f724, %rs53;}

	// end inline asm
	mov.f32 	%f834, 0f00000000;
	@%p102 bra 	$L__BB0_199;
	ld.shared.f32 	%f834, [%r17+88];
$L__BB0_199:
	mov.f32 	%f835, 0f00000000;
	@%p103 bra 	$L__BB0_201;
	ld.shared.f32 	%f835, [%r17+344];
$L__BB0_201:
	fma.rn.f32 	%f854, %f724, %f834, %f854;
	fma.rn.f32 	%f855, %f724, %f835, %f855;
	add.s32 	%r457, %r472, 23;
	setp.ge.s32 	%p170, %r457, %r71;
	@%p170 bra 	$L__BB0_247;
	ld.shared.u16 	%rs54, [%r16+736];
	// begin inline asm
	{  cvt.f32.f16 %f727, %rs54;}

	// end inline asm
	mov.f32 	%f836, 0f00000000;
	@%p102 bra 	$L__BB0_204;
	ld.shared.f32 	%f836, [%r17+92];
$L__BB0_204:
	mov.f32 	%f837, 0f00000000;
	@%p103 bra 	$L__BB0_206;
	ld.shared.f32 	%f837, [%r17+348];
$L__BB0_206:
	fma.rn.f32 	%f854, %f727, %f836, %f854;
	fma.rn.f32 	%f855, %f727, %f837, %f855;
	add.s32 	%r458, %r472, 24;
	setp.ge.s32 	%p173, %r458, %r71;
	@%p173 bra 	$L__BB0_247;
	ld.shared.u16 	%rs55, [%r16+768];
	// begin inline asm
	{  cvt.f32.f16 %f730, %rs55;}

	// end inline asm
	mov.f32 	%f838, 0f00000000;
	@%p102 bra 	$L__BB0_209;
	ld.shared.f32 	%f838, [%r17+96];
$L__BB0_209:
	mov.f32 	%f839, 0f00000000;
	@%p103 bra 	$L__BB0_211;
	ld.shared.f32 	%f839, [%r17+352];
$L__BB0_211:
	fma.rn.f32 	%f854, %f730, %f838, %f854;
	fma.rn.f32 	%f855, %f730, %f839, %f855;
	add.s32 	%r459, %r472, 25;
	setp.ge.s32 	%p176, %r459, %r71;
	@%p176 bra 	$L__BB0_247;
	ld.shared.u16 	%rs56, [%r16+800];
	// begin inline asm
	{  cvt.f32.f16 %f733, %rs56;}

	// end inline asm
	mov.f32 	%f840, 0f00000000;
	@%p102 bra 	$L__BB0_214;
	ld.shared.f32 	%f840, [%r17+100];
$L__BB0_214:
	mov.f32 	%f841, 0f00000000;
	@%p103 bra 	$L__BB0_216;
	ld.shared.f32 	%f841, [%r17+356];
$L__BB0_216:
	fma.rn.f32 	%f854, %f733, %f840, %f854;
	fma.rn.f32 	%f855, %f733, %f841, %f855;
	add.s32 	%r460, %r472, 26;
	setp.ge.s32 	%p179, %r460, %r71;
	@%p179 bra 	$L__BB0_247;
	ld.shared.u16 	%rs57, [%r16+832];
	// begin inline asm
	{  cvt.f32.f16 %f736, %rs57;}

	// end inline asm
	mov.f32 	%f842, 0f00000000;
	@%p102 bra 	$L__BB0_219;
	ld.shared.f32 	%f842, [%r17+104];
$L__BB0_219:
	mov.f32 	%f843, 0f00000000;
	@%p103 bra 	$L__BB0_221;
	ld.shared.f32 	%f843, [%r17+360];
$L__BB0_221:
	fma.rn.f32 	%f854, %f736, %f842, %f854;
	fma.rn.f32 	%f855, %f736, %f843, %f855;
	add.s32 	%r461, %r472, 27;
	setp.ge.s32 	%p182, %r461, %r71;
	@%p182 bra 	$L__BB0_247;
	ld.shared.u16 	%rs58, [%r16+864];
	// begin inline asm
	{  cvt.f32.f16 %f739, %rs58;}

	// end inline asm
	mov.f32 	%f844, 0f00000000;
	@%p102 bra 	$L__BB0_224;
	ld.shared.f32 	%f844, [%r17+108];
$L__BB0_224:
	mov.f32 	%f845, 0f00000000;
	@%p103 bra 	$L__BB0_226;
	ld.shared.f32 	%f845, [%r17+364];
$L__BB0_226:
	fma.rn.f32 	%f854, %f739, %f844, %f854;
	fma.rn.f32 	%f855, %f739, %f845, %f855;
	add.s32 	%r462, %r472, 28;
	setp.ge.s32 	%p185, %r462, %r71;
	@%p185 bra 	$L__BB0_247;
	ld.shared.u16 	%rs59, [%r16+896];
	// begin inline asm
	{  cvt.f32.f16 %f742, %rs59;}

	// end inline asm
	mov.f32 	%f846, 0f00000000;
	@%p102 bra 	$L__BB0_229;
	ld.shared.f32 	%f846, [%r17+112];
$L__BB0_229:
	mov.f32 	%f847, 0f00000000;
	@%p103 bra 	$L__BB0_231;
	ld.shared.f32 	%f847, [%r17+368];
$L__BB0_231:
	fma.rn.f32 	%f854, %f742, %f846, %f854;
	fma.rn.f32 	%f855, %f742, %f847, %f855;
	add.s32 	%r463, %r472, 29;
	setp.ge.s32 	%p188, %r463, %r71;
	@%p188 bra 	$L__BB0_247;
	ld.shared.u16 	%rs60, [%r16+928];
	// begin inline asm
	{  cvt.f32.f16 %f745, %rs60;}

	// end inline asm
	mov.f32 	%f848, 0f00000000;
	@%p102 bra 	$L__BB0_234;
	ld.shared.f32 	%f848, [%r17+116];
$L__BB0_234:
	mov.f32 	%f849, 0f00000000;
	@%p103 bra 	$L__BB0_236;
	ld.shared.f32 	%f849, [%r17+372];
$L__BB0_236:
	fma.rn.f32 	%f854, %f745, %f848, %f854;
	fma.rn.f32 	%f855, %f745, %f849, %f855;
	add.s32 	%r464, %r472, 30;
	setp.ge.s32 	%p191, %r464, %r71;
	@%p191 bra 	$L__BB0_247;
	ld.shared.u16 	%rs61, [%r16+960];
	// begin inline asm
	{  cvt.f32.f16 %f748, %rs61;}

	// end inline asm
	mov.f32 	%f850, 0f00000000;
	@%p102 bra 	$L__BB0_239;
	ld.shared.f32 	%f850, [%r17+120];
$L__BB0_239:
	mov.f32 	%f851, 0f00000000;
	@%p103 bra 	$L__BB0_241;
	ld.shared.f32 	%f851, [%r17+376];
$L__BB0_241:
	fma.rn.f32 	%f854, %f748, %f850, %f854;
	fma.rn.f32 	%f855, %f748, %f851, %f855;
	add.s32 	%r465, %r472, 31;
	setp.ge.s32 	%p194, %r465, %r71;
	@%p194 bra 	$L__BB0_247;
	ld.shared.u16 	%rs62, [%r16+992];
	// begin inline asm
	{  cvt.f32.f16 %f751, %rs62;}

	// end inline asm
	mov.f32 	%f852, 0f00000000;
	@%p102 bra 	$L__BB0_244;
	ld.shared.f32 	%f852, [%r17+124];
$L__BB0_244:
	mov.f32 	%f853, 0f00000000;
	@%p103 bra 	$L__BB0_246;
	ld.shared.f32 	%f853, [%r17+380];
$L__BB0_246:
	fma.rn.f32 	%f854, %f751, %f852, %f854;
	fma.rn.f32 	%f855, %f751, %f853, %f855;
$L__BB0_247:
	bar.sync 	0;
	add.s32 	%r472, %r472, 32;
	setp.lt.s32 	%p197, %r472, %r71;
	@%p197 bra 	$L__BB0_2;
$L__BB0_248:
	mov.u32 	%r466, %tid.x;
	shr.u32 	%r467, %r466, 5;
	setp.ne.s32 	%p198, %r467, 1;
	@%p198 bra 	$L__BB0_257;
	add.s32 	%r69, %r6, %r4;
	add.s32 	%r70, %r69, 2;
	setp.ge.s32 	%p199, %r69, %r72;
	mov.f32 	%f858, 0f3F800000;
	@%p199 bra 	$L__BB0_251;
	ld.shared.f32 	%f858, [%r7+-16];
$L__BB0_251:
	setp.ge.s32 	%p200, %r70, %r72;
	mov.f32 	%f859, 0f3F800000;
	@%p200 bra 	$L__BB0_253;
	ld.shared.f32 	%f859, [%r7+-8];
$L__BB0_253:
	setp.ge.s32 	%p201, %r69, %r72;
	div.rn.f32 	%f301, %f854, %f858;
	div.rn.f32 	%f302, %f855, %f859;
	@%p201 bra 	$L__BB0_255;
	shl.b32 	%r468, %r69, 4;
	or.b32  	%r469, %r468, %r5;
	mul.wide.u32 	%rd51, %r469, 4;
	add.s64 	%rd52, %rd4, %rd51;
	st.global.f32 	[%rd52], %f301;
$L__BB0_255:
	setp.ge.s32 	%p202, %r70, %r72;
	@%p202 bra 	$L__BB0_257;
	shl.b32 	%r470, %r70, 4;
	or.b32  	%r471, %r470, %r5;
	mul.wide.u32 	%rd53, %r471, 4;
	add.s64 	%rd54, %rd4, %rd53;
	st.global.f32 	[%rd54], %f302;
$L__BB0_257:
	ret;

}


// ===== COMPILED SASS (sm_100) =====

	.target	sm_100

	.elftype	@"ET_EXEC"


//--------------------- .note.nv.tkinfo           --------------------------
	.section	.note.nv.tkinfo,"",@"SHT_NOTE"
	.sectionflags	@"SHF_NOTE_NV_TKINFO"
	.tkinfo
        /*0018*/ 	.word	0x00000002
        /*0030*/ 	.string	""
        /*0030*/ 	.string	"ptxas"
        /*0030*/ 	.string	"Cuda compilation tools, release 13.0, V13.0.88"
        /*0030*/ 	.string	"Build cuda_13.0.r13.0/compiler.36424714_0"
        /*0030*/ 	.string	"-arch sm_100 -m 64 "



//--------------------- .note.nv.cuinfo           --------------------------
	.section	.note.nv.cuinfo,"",@"SHT_NOTE"
	.sectionflags	@"SHF_NOTE_NV_CUINFO"
        /*0018*/ 	.short	0x0002
        /*001a*/ 	.short	0x0064
        /*001c*/ 	.short	0x0082
	.zero		2


//--------------------- .nv.info                  --------------------------
	.section	.nv.info,"",@"SHT_CUDA_INFO"
	.align	4


	//----- nvinfo : EIATTR_REGCOUNT
	.align		4
        /*0000*/ 	.byte	0x04, 0x2f
        /*0002*/ 	.short	(.L_1 - .L_0)
	.align		4
.L_0:
        /*0004*/ 	.word	index@(_Z40flashattn_2warp_fixedrole_online_softmaxILi16ELi16ELi4ELi32EEvPK6__halfS2_S2_Pfiif)
        /*0008*/ 	.word	0x00000028


	//----- nvinfo : EIATTR_FRAME_SIZE
	.align		4
.L_1:
        /*000c*/ 	.byte	0x04, 0x11
        /*000e*/ 	.short	(.L_3 - .L_2)
	.align		4
.L_2:
        /*0010*/ 	.word	index@($__internal_0_$__cuda_sm3x_div_rn_noftz_f32_slowpath)
        /*0014*/ 	.word	0x00000000


	//----- nvinfo : EIATTR_FRAME_SIZE
	.align		4
.L_3:
        /*0018*/ 	.byte	0x04, 0x11
        /*001a*/ 	.short	(.L_5 - .L_4)
	.align		4
.L_4:
        /*001c*/ 	.word	index@(_Z40flashattn_2warp_fixedrole_online_softmaxILi16ELi16ELi4ELi32EEvPK6__halfS2_S2_Pfiif)
        /*0020*/ 	.word	0x00000000


	//----- nvinfo : EIATTR_MIN_STACK_SIZE
	.align		4
.L_5:
        /*0024*/ 	.byte	0x04, 0x12
        /*0026*/ 	.short	(.L_7 - .L_6)
	.align		4
.L_6:
        /*0028*/ 	.word	index@(_Z40flashattn_2warp_fixedrole_online_softmaxILi16ELi16ELi4ELi32EEvPK6__halfS2_S2_Pfiif)
        /*002c*/ 	.word	0x00000000
.L_7:


//--------------------- .nv.compat                --------------------------
	.section	.nv.compat,"",@"SHT_CUDA_COMPAT_INFO"
	.align	4
        /*0000*/ 	.byte	0x02, 0x09, 0x00, 0x00, 0x02, 0x02, 0x01, 0x00, 0x02, 0x05, 0x05, 0x00, 0x03, 0x07, 0x01, 0x01
        /*0010*/ 	.byte	0x02, 0x03, 0x00, 0x00, 0x02, 0x06, 0x01, 0x00, 0x04, 0x0b, 0x08, 0x00, 0x01, 0x00, 0x00, 0x00
        /*0020*/ 	.byte	0x00, 0x00, 0x00, 0x00


//--------------------- .nv.info._Z40flashattn_2warp_fixedrole_online_softmaxILi16ELi16ELi4ELi32EEvPK6__halfS2_S2_Pfiif --------------------------
	.section	.nv.info._Z40flashattn_2warp_fixedrole_online_softmaxILi16ELi16ELi4ELi32EEvPK6__halfS2_S2_Pfiif,"",@"SHT_CUDA_INFO"
	.sectionflags	@""
	.align	4


	//----- nvinfo : EIATTR_CUDA_API_VERSION
	.align		4
        /*0000*/ 	.byte	0x04, 0x37
        /*0002*/ 	.short	(.L_9 - .L_8)
.L_8:
        /*0004*/ 	.word	0x00000082


	//----- nvinfo : EIATTR_KPARAM_INFO
	.align		4
.L_9:
        /*0008*/ 	.byte	0x04, 0x17
        /*000a*/ 	.short	(.L_11 - .L_10)
.L_10:
        /*000c*/ 	.word	0x00000000
        /*0010*/ 	.short	0x0006
        /*0012*/ 	.short	0x0028
        /*0014*/ 	.byte	0x00, 0xf0, 0x11, 0x00


	//----- nvinfo : EIATTR_KPARAM_INFO
	.align		4
.L_11:
        /*0018*/ 	.byte	0x04, 0x17
        /*001a*/ 	.short	(.L_13 - .L_12)
.L_12:
        /*001c*/ 	.word	0x00000000
        /*0020*/ 	.short	0x0005
        /*0022*/ 	.short	0x0024
        /*0024*/ 	.byte	0x00, 0xf0, 0x11, 0x00


	//----- nvinfo : EIATTR_KPARAM_INFO
	.align		4
.L_13:
        /*0028*/ 	.byte	0x04, 0x17
        /*002a*/ 	.short	(.L_15 - .L_14)
.L_14:
        /*002c*/ 	.word	0x00000000
        /*0030*/ 	.short	0x0004
        /*0032*/ 	.short	0x0020
        /*0034*/ 	.byte	0x00, 0xf0, 0x11, 0x00


	//----- nvinfo : EIATTR_KPARAM_INFO
	.align		4
.L_15:
        /*0038*/ 	.byte	0x04, 0x17
        /*003a*/ 	.short	(.L_17 - .L_16)
.L_16:
        /*003c*/ 	.word	0x00000000
        /*0040*/ 	.short	0x0003
        /*0042*/ 	.short	0x0018
        /*0044*/ 	.byte	0x00, 0xf5, 0x21, 0x00


	//----- nvinfo : EIATTR_KPARAM_INFO
	.align		4
.L_17:
        /*0048*/ 	.byte	0x04, 0x17
        /*004a*/ 	.short	(.L_19 - .L_18)
.L_18:
        /*004c*/ 	.word	0x00000000
        /*0050*/ 	.short	0x0002
        /*0052*/ 	.short	0x0010
        /*0054*/ 	.byte	0x00, 0xf5, 0x21, 0x00


	//----- nvinfo : EIATTR_KPARAM_INFO
	.align		4
.L_19:
        /*0058*/ 	.byte	0x04, 0x17
        /*005a*/ 	.short	(.L_21 - .L_20)
.L_20:
        /*005c*/ 	.word	0x00000000
        /*0060*/ 	.short	0x0001
        /*0062*/ 	.short	0x0008
        /*0064*/ 	.byte	0x00, 0xf5, 0x21, 0x00


	//----- nvinfo : EIATTR_KPARAM_INFO
	.align		4
.L_21:
        /*0068*/ 	.byte	0x04, 0x17
        /*006a*/ 	.short	(.L_23 - .L_22)
.L_22:
        /*006c*/ 	.word	0x00000000
        /*0070*/ 	.short	0x0000
        /*0072*/ 	.short	0x0000
        /*0074*/ 	.byte	0x00, 0xf5, 0x21, 0x00


	//----- nvinfo : EIATTR_SPARSE_MMA_MASK
	.align		4
.L_23:
        /*0078*/ 	.byte	0x03, 0x50
        /*007a*/ 	.short	0x0000


	//----- nvinfo : EIATTR_MAXREG_COUNT
	.align		4
        /*007c*/ 	.byte	0x03, 0x1b
        /*007e*/ 	.short	0x00ff


	//----- nvinfo : EIATTR_NUM_BARRIERS
	.align		4
        /*0080*/ 	.byte	0x02, 0x4c
        /*0082*/ 	.byte	0x01
	.zero		1


	//----- nvinfo : EIATTR_MERCURY_ISA_VERSION
	.align		4
        /*0084*/ 	.byte	0x03, 0x5f
        /*0086*/ 	.short	0x0101


	//----- nvinfo : EIATTR_COOP_GROUP_MASK_REGIDS
	.align		4
        /*0088*/ 	.byte	0x04, 0x29
        /*008a*/ 	.short	(.L_25 - .L_24)


	//   ....[0]....
.L_24:
        /*008c*/ 	.word	0xffffffff


	//   ....[1]....
        /*0090*/ 	.word	0xffffffff


	//   ....[2]....
        /*0094*/ 	.word	0xffffffff


	//   ....[3]....
        /*0098*/ 	.word	0xffffffff


	//   ....[4]....
        /*009c*/ 	.word	0xffffffff


	//   ....[5]....
        /*00a0*/ 	.word	0xffffffff


	//   ....[6]....
        /*00a4*/ 	.word	0xffffffff


	//   ....[7]....
        /*00a8*/ 	.word	0xffffffff


	//   ....[8]....
        /*00ac*/ 	.word	0xffffffff


	//   ....[9]....
        /*00b0*/ 	.word	0xffffffff


	//   ....[10]....
        /*00b4*/ 	.word	0xffffffff


	//   ....[11]....
        /*00b8*/ 	.word	0xffffffff


	//   ....[12]....
        /*00bc*/ 	.word	0xffffffff


	//   ....[13]....
        /*00c0*/ 	.word	0xffffffff


	//   ....[14]....
        /*00c4*/ 	.word	0xffffffff


	//   ....[15]....
        /*00c8*/ 	.word	0xffffffff


	//   ....[16]....
        /*00cc*/ 	.word	0xffffffff


	//   ....[17]....
        /*00d0*/ 	.word	0xffffffff


	//   ....[18]....
        /*00d4*/ 	.word	0xffffffff


	//   ....[19]....
        /*00d8*/ 	.word	0xffffffff


	//   ....[20]....
        /*00dc*/ 	.word	0xffffffff


	//   ....[21]....
        /*00e0*/ 	.word	0xffffffff


	//   ....[22]....
        /*00e4*/ 	.word	0xffffffff


	//   ....[23]....
        /*00e8*/ 	.word	0xffffffff


	//   ....[24]....
        /*00ec*/ 	.word	0xffffffff


	//   ....[25]....
        /*00f0*/ 	.word	0xffffffff


	//   ....[26]....
        /*00f4*/ 	.word	0xffffffff


	//   ....[27]....
        /*00f8*/ 	.word	0xffffffff


	//   ....[28]....
        /*00fc*/ 	.word	0xffffffff


	//   ....[29]....
        /*0100*/ 	.word	0xffffffff


	//   ....[30]....
        /*0104*/ 	.word	0xffffffff


	//   ....[31]....
        /*0108*/ 	.word	0xffffffff


	//   ....[32]....
        /*010c*/ 	.word	0xffffffff


	//   ....[33]....
        /*0110*/ 	.word	0xffffffff


	//   ....[34]....
        /*0114*/ 	.word	0xffffffff


	//   ....[35]....
        /*0118*/ 	.word	0xffffffff


	//   ....[36]....
        /*011c*/ 	.word	0xffffffff


	//   ....[37]....
        /*0120*/ 	.word	0xffffffff


	//   ....[38]....
        /*0124*/ 	.word	0xffffffff


	//   ....[39]....
        /*0128*/ 	.word	0xffffffff


	//   ....[40]....
        /*012c*/ 	.word	0x05000008


	//   ....[41]....
        /*0130*/ 	.word	0x05000008


	//   ....[42]....
        /*0134*/ 	.word	0x05000008


	//   ....[43]....
        /*0138*/ 	.word	0x05000008


	//   ....[44]....
        /*013c*/ 	.word	0x05000008


	//   ....[45]....
        /*0140*/ 	.word	0x05000008


	//   ....[46]....
        /*0144*/ 	.word	0x05000008


	//   ....[47]....
        /*0148*/ 	.word	0x05000008


	//   ....[48]....
        /*014c*/ 	.word	0x05000008


	//   ....[49]....
        /*0150*/ 	.word	0x05000008


	//   ....[50]....
        /*0154*/ 	.word	0x05000008


	//   ....[51]....
        /*0158*/ 	.word	0x05000008


	//   ....[52]....
        /*015c*/ 	.word	0x05000008


	//   ....[53]....
        /*0160*/ 	.word	0x05000008


	//   ....[54]....
        /*0164*/ 	.word	0x05000008


	//   ....[55]....
        /*0168*/ 	.word	0x05000008


	//   ....[56]....
        /*016c*/ 	.word	0x05000008


	//   ....[57]....
        /*0170*/ 	.word	0x05000008


	//   ....[58]....
        /*0174*/ 	.word	0x05000008


	//   ....[59]....
        /*0178*/ 	.word	0x05000008


	//   ....[60]....
        /*017c*/ 	.word	0x05000008


	//   ....[61]....
        /*0180*/ 	.word	0x05000008


	//   ....[62]....
        /*0184*/ 	.word	0x05000008


	//   ....[63]....
        /*0188*/ 	.word	0x05000008


	//   ....[64]....
        /*018c*/ 	.word	0x05000008


	//   ....[65]....
        /*0190*/ 	.word	0x05000008


	//   ....[66]....
        /*0194*/ 	.word	0x05000008


	//   ....[67]....
        /*0198*/ 	.word	0x05000008


	//   ....[68]....
        /*019c*/ 	.word	0x05000008


	//   ....[69]....
        /*01a0*/ 	.word	0x05000008


	//   ....[70]....
        /*01a4*/ 	.word	0x05000008


	//   ....[71]....
        /*01a8*/ 	.word	0x05000008


	//   ....[72]....
        /*01ac*/ 	.word	0x05000008


	//   ....[73]....
        /*01b0*/ 	.word	0x05000008


	//   ....[74]....
        /*01b4*/ 	.word	0x05000008


	//   ....[75]....
        /*01b8*/ 	.word	0x05000008


	//   ....[76]....
        /*01bc*/ 	.word	0x05000008


	//   ....[77]....
        /*01c0*/ 	.word	0x05000008


	//   ....[78]....
        /*01c4*/ 	.word	0x05000008


	//   ....[79]....
        /*01c8*/ 	.word	0x05000008


	//----- nvinfo : EIATTR_COOP_GROUP_INSTR_OFFSETS
	.align		4
.L_25:
        /*01cc*/ 	.byte	0x04, 0x28
        /*01ce*/ 	.short	(.L_27 - .L_26)


	//   ....[0]....
.L_26:
        /*01d0*/ 	.word	0x000018f0


	//   ....[1]....
        /*01d4*/ 	.word	0x00001940


	//   ....[2]....
        /*01d8*/ 	.word	0x00001960


	//   ....[3]....
        /*01dc*/ 	.word	0x00001980


	//   ....[4]....
        /*01e0*/ 	.word	0x000019a0


	//   ....[5]....
        /*01e4*/ 	.word	0x00001a50


	//   ....[6]....
        /*01e8*/ 	.word	0x00001a70


	//   ....[7]....
        /*01ec*/ 	.word	0x00001a90


	//   ....[8]....
        /*01f0*/ 	.word	0x00001ab0


	//   ....[9]....
        /*01f4*/ 	.word	0x00001ad0


	//   ....[10]....
        /*01f8*/ 	.word	0x00002290


	//   ....[11]....
        /*01fc*/ 	.word	0x000022d0


	//   ....[12]....
        /*0200*/ 	.word	0x000022f0


	//   ....[13]....
        /*0204*/ 	.word	0x00002310


	//   ....[14]....
        /*0208*/ 	.word	0x00002330


	//   ....[15]....
        /*020c*/ 	.word	0x000023e0


	//   ....[16]....
        /*0210*/ 	.word	0x00002400


	//   ....[17]....
        /*0214*/ 	.word	0x00002420


	//   ....[18]....
        /*0218*/ 	.word	0x00002440


	//   ....[19]....
        /*021c*/ 	.word	0x00002460


	//   ....[20]....
        /*0220*/ 	.word	0x00002c10


	//   ....[21]....
        /*0224*/ 	.word	0x00002c50


	//   ....[22]....
        /*0228*/ 	.word	0x00002c70


	//   ....[23]....
        /*022c*/ 	.word	0x00002c90


	//   ....[24]....
        /*0230*/ 	.word	0x00002cb0


	//   ....[25]....
        /*0234*/ 	.word	0x00002d60


	//   ....[26]....
        /*0238*/ 	.word	0x00002d80


	//   ....[27]....
        /*023c*/ 	.word	0x00002da0


	//   ....[28]....
        /*0240*/ 	.word	0x00002dc0


	//   ....[29]....
        /*0244*/ 	.word	0x00002de0


	//   ....[30]....
        /*0248*/ 	.word	0x000035b0


	//   ....[31]....
        /*024c*/ 	.word	0x000035f0


	//   ....[32]....
        /*0250*/ 	.word	0x00003610


	//   ....[33]....
        /*0254*/ 	.word	0x00003630


	//   ....[34]....
        /*0258*/ 	.word	0x00003650


	//   ....[35]....
        /*025c*/ 	.word	0x00003700


	//   ....[36]....
        /*0260*/ 	.word	0x00003720


	//   ....[37]....
        /*0264*/ 	.word	0x00003740


	//   ....[38]....
        /*0268*/ 	.word	0x00003760


	//   ....[39]....
        /*026c*/ 	.word	0x00003780


	//   ....[40]....
        /*0270*/ 	.word	0x000055d0


	//   ....[41]....
        /*0274*/ 	.word	0x00005640


	//   ....[42]....
        /*0278*/ 	.word	0x000056a0


	//   ....[43]....
        /*027c*/ 	.word	0x00005700


	//   ....[44]....
        /*0280*/ 	.word	0x00005760


	//   ....[45]....
        /*0284*/ 	.word	0x00005860


	//   ....[46]....
        /*0288*/ 	.word	0x000058c0


	//   ....[47]....
        /*028c*/ 	.word	0x00005920


	//   ....[48]....
        /*0290*/ 	.word	0x00005980


	//   ....[49]....
        /*0294*/ 	.word	0x000059e0


	//   ....[50]....
        /*0298*/ 	.word	0x00005a70


	//   ....[51]....
        /*029c*/ 	.word	0x00005b00


	//   ....[52]....
        /*02a0*/ 	.word	0x00005b60


	//   ....[53]....
        /*02a4*/ 	.word	0x00005bc0


	//   ....[54]....
        /*02a8*/ 	.word	0x00005c20


	//   ....[55]....
        /*02ac*/ 	.word	0x00005d20


	//   ....[56]....
        /*02b0*/ 	.word	0x00005d80


	//   ....[57]....
        /*02b4*/ 	.word	0x00005de0


	//   ....[58]....
        /*02b8*/ 	.word	0x00005e40


	//   ....[59]....
        /*02bc*/ 	.word	0x00005ea0


	//   ....[60]....
        /*02c0*/ 	.word	0x00005f30


	//   ....[61]....
        /*02c4*/ 	.word	0x00005fc0


	//   ....[62]....
        /*02c8*/ 	.word	0x00006020


	//   ....[63]....
        /*02cc*/ 	.word	0x00006080


	//   ....[64]....
        /*02d0*/ 	.word	0x000060e0


	//   ....[65]....
        /*02d4*/ 	.word	0x000061e0


	//   ....[66]....
        /*02d8*/ 	.word	0x00006240


	//   ....[67]....
        /*02dc*/ 	.word	0x000062a0


	//   ....[68]....
        /*02e0*/ 	.word	0x00006300


	//   ....[69]....
        /*02e4*/ 	.word	0x00006360


	//   ....[70]....
        /*02e8*/ 	.word	0x000063f0


	//   ....[71]....
        /*02ec*/ 	.word	0x00006480


	//   ....[72]....
        /*02f0*/ 	.word	0x000064e0


	//   ....[73]....
        /*02f4*/ 	.word	0x00006540


	//   ....[74]....
        /*02f8*/ 	.word	0x000065a0


	//   ....[75]....
        /*02fc*/ 	.word	0x000066a0


	//   ....[76]....
        /*0300*/ 	.word	0x00006700


	//   ....[77]....
        /*0304*/ 	.word	0x00006760


	//   ....[78]....
        /*0308*/ 	.word	0x000067c0


	//   ....[79]....
        /*030c*/ 	.word	0x00006820


	//----- nvinfo : EIATTR_VRC_CTA_INIT_COUNT
	.align		4
.L_27:
        /*0310*/ 	.byte	0x02, 0x4a
	.zero		1
	.zero		1


	//----- nvinfo : EIATTR_EXIT_INSTR_OFFSETS
	.align		4
        /*0314*/ 	.byte	0x04, 0x1c
        /*0316*/ 	.short	(.L_29 - .L_28)


	//   ....[0]....
.L_28:
        /*0318*/ 	.word	0x000051c0


	//   ....[1]....
        /*031c*/ 	.word	0x00005520


	//   ....[2]....
        /*0320*/ 	.word	0x00005560


	//----- nvinfo : EIATTR_CRS_STACK_SIZE
	.align		4
.L_29:
        /*0324*/ 	.byte	0x04, 0x1e
        /*0326*/ 	.short	(.L_31 - .L_30)
.L_30:
        /*0328*/ 	.word	0x00000000


	//----- nvinfo : EIATTR_CBANK_PARAM_SIZE
	.align		4
.L_31:
        /*032c*/ 	.byte	0x03, 0x19
        /*032e*/ 	.short	0x002c


	//----- nvinfo : EIATTR_PARAM_CBANK
	.align		4
        /*0330*/ 	.byte	0x04, 0x0a
        /*0332*/ 	.short	(.L_33 - .L_32)
	.align		4
.L_32:
        /*0334*/ 	.word	index@(.nv.constant0._Z40flashattn_2warp_fixedrole_online_softmaxILi16ELi16ELi4ELi32EEvPK6__halfS2_S2_Pfiif)
        /*0338*/ 	.short	0x0380
        /*033a*/ 	.short	0x002c


	//----- nvinfo : EIATTR_SW_WAR
	.align		4
.L_33:
        /*033c*/ 	.byte	0x04, 0x36
        /*033e*/ 	.short	(.L_35 - .L_34)
.L_34:
        /*0340*/ 	.word	0x00000008
.L_35:


//--------------------- .nv.callgraph             --------------------------
	.section	.nv.callgraph,"",@"SHT_CUDA_CALLGRAPH"
	.align	4
	.sectionentsize	8
	.align		4
        /*0000*/ 	.word	0x00000000
	.align		4
        /*0004*/ 	.word	0xffffffff
	.align		4
        /*0008*/ 	.word	0x00000000
	.align		4
        /*000c*/ 	.word	0xfffffffe
	.align		4
        /*0010*/ 	.word	0x00000000
	.align		4
        /*0014*/ 	.word	0xfffffffd
	.align		4
        /*0018*/ 	.word	0x00000000
	.align		4
        /*001c*/ 	.word	0xfffffffc


//--------------------- .text._Z40flashattn_2warp_fixedrole_online_softmaxILi16ELi16ELi4ELi32EEvPK6__halfS2_S2_Pfiif --------------------------
	.section	.text._Z40flashattn_2warp_fixedrole_online_softmaxILi16ELi16ELi4ELi32EEvPK6__halfS2_S2_Pfiif,"ax",@progbits
	.align	128
        .global         _Z40flashattn_2warp_fixedrole_online_softmaxILi16ELi16ELi4ELi32EEvPK6__halfS2_S2_Pfiif
        .type           _Z40flashattn_2warp_fixedrole_online_softmaxILi16ELi16ELi4ELi32EEvPK6__halfS2_S2_Pfiif,@function
        .size           _Z40flashattn_2warp_fixedrole_online_softmaxILi16ELi16ELi4ELi32EEvPK6__halfS2_S2_Pfiif,(.L_x_90 - _Z40flashattn_2warp_fixedrole_online_softmaxILi16ELi16ELi4ELi32EEvPK6__halfS2_S2_Pfiif)
        .other          _Z40flashattn_2warp_fixedrole_online_softmaxILi16ELi16ELi4ELi32EEvPK6__halfS2_S2_Pfiif,@"STO_CUDA_ENTRY STV_DEFAULT"
_Z40flashattn_2warp_fixedrole_online_softmaxILi16ELi16ELi4ELi32EEvPK6__halfS2_S2_Pfiif:
.text._Z40flashattn_2warp_fixedrole_online_softmaxILi16ELi16ELi4ELi32EEvPK6__halfS2_S2_Pfiif:
[----:B------:R-:W-:Y:S08]  /*0000*/  LDC R1, c[0x0][0x37c] ;  /* 0x0000df00ff017b82 */ /* 0x000ff00000000800 */
[----:B------:R-:W0:Y:S01]  /*0010*/  S2UR UR15, SR_CTAID.X ;  /* 0x00000000000f79c3 */ /* 0x000e220000002500 */
[----:B------:R-:W1:Y:S01]  /*0020*/  LDCU.64 UR22, c[0x0][0x3a0] ;  /* 0x00007400ff1677ac */ /* 0x000e620008000a00 */
[----:B------:R-:W2:Y:S01]  /*0030*/  S2R R0, SR_TID.X ;  /* 0x0000000000007919 */ /* 0x000ea20000002100 */
[----:B------:R-:W-:Y:S01]  /*0040*/  HFMA2 R20, -RZ, RZ, 0, 0 ;  /* 0x00000000ff147431 */ /* 0x000fe200000001ff */
[----:B------:R-:W-:Y:S01]  /*0050*/  MOV R19, RZ ;  /* 0x000000ff00137202 */ /* 0x000fe20000000f00 */
[----:B------:R-:W3:Y:S03]  /*0060*/  LDCU.128 UR16, c[0x0][0x380] ;  /* 0x00007000ff1077ac */ /* 0x000ee60008000c00 */
[----:B------:R-:W4:Y:S01]  /*0070*/  S2UR UR10, SR_CgaCtaId ;  /* 0x00000000000a79c3 */ /* 0x000f220000008800 */
[----:B------:R-:W5:Y:S07]  /*0080*/  LDCU.64 UR20, c[0x0][0x390] ;  /* 0x00007200ff1477ac */ /* 0x000f6e0008000a00 */
[----:B------:R-:W5:Y:S01]  /*0090*/  S2UR UR11, SR_CTAID.Y ;  /* 0x00000000000b79c3 */ /* 0x000f620000002600 */
[----:B-1----:R-:W-:-:S02]  /*00a0*/  USHF.R.S32.HI UR6, URZ, 0x1f, UR23 ;  /* 0x0000001fff067899 */ /* 0x002fc40008011417 */
[----:B------:R-:W-:Y:S02]  /*00b0*/  USHF.R.S32.HI UR7, URZ, 0x1f, UR22 ;  /* 0x0000001fff077899 */ /* 0x000fe40008011416 */
[----:B0-----:R-:W-:Y:S02]  /*00c0*/  UIMAD.WIDE.U32 UR4, UR15, UR23, URZ ;  /* 0x000000170f0472a5 */ /* 0x001fe4000f8e00ff */
[----:B------:R-:W-:Y:S02]  /*00d0*/  UIMAD UR14, UR6, UR15, URZ ;  /* 0x0000000f060e72a4 */ /* 0x000fe4000f8e02ff */
[----:B---3--:R-:W-:Y:S02]  /*00e0*/  ULEA UR13, UP0, UR4, UR16, 0x5 ;  /* 0x00000010040d7291 */ /* 0x008fe4000f8028ff */
[----:B------:R-:W-:Y:S02]  /*00f0*/  UIADD3 UR14, UPT, UPT, UR5, UR14, URZ ;  /* 0x0000000e050e7290 */ /* 0x000fe4000fffe0ff */
[----:B------:R-:W-:-:S02]  /*0100*/  UIMAD.WIDE.U32 UR8, UR15, UR22, URZ ;  /* 0x000000160f0872a5 */ /* 0x000fc4000f8e00ff */
[----:B------:R-:W-:Y:S01]  /*0110*/  ULEA.HI.X UR14, UR4, UR17, UR14, 0x5, UP0 ;  /* 0x00000011040e7291 */ /* 0x000fe200080f2c0e */
[C---:B--2---:R-:W-:Y:S01]  /*0120*/  LOP3.LUT R24, R0.reuse, 0x1f, RZ, 0xc0, !PT ;  /* 0x0000001f00187812 */ /* 0x044fe200078ec0ff */
[----:B------:R-:W-:Y:S01]  /*0130*/  UISETP.GE.AND UP0, UPT, UR22, 0x1, UPT ;  /* 0x000000011600788c */ /* 0x000fe2000bf06270 */
[----:B------:R-:W-:Y:S01]  /*0140*/  LOP3.LUT R23, R0, 0xf, RZ, 0xc0, !PT ;  /* 0x0000000f00177812 */ /* 0x000fe200078ec0ff */
[----:B------:R-:W-:Y:S01]  /*0150*/  USHF.L.U32 UR12, UR8, 0x5, URZ ;  /* 0x00000005080c7899 */ /* 0x000fe200080006ff */
[----:B------:R-:W-:Y:S01]  /*0160*/  SHF.R.U32.HI R22, RZ, 0x4, R24 ;  /* 0x00000004ff167819 */ /* 0x000fe20000011618 */
[----:B------:R-:W-:Y:S01]  /*0170*/  UIMAD UR7, UR15, UR7, UR9 ;  /* 0x000000070f0772a4 */ /* 0x000fe2000f8e0209 */
[----:B------:R-:W-:Y:S01]  /*0180*/  UMOV UR5, 0x400 ;  /* 0x0000040000057882 */ /* 0x000fe20000000000 */
[----:B------:R-:W-:Y:S02]  /*0190*/  UIADD3 UR6, UP1, UPT, UR12, UR18, URZ ;  /* 0x000000120c067290 */ /* 0x000fe4000ff3e0ff */
[----:B------:R-:W-:-:S02]  /*01a0*/  USHF.L.U64.HI UR9, UR8, 0x5, UR7 ;  /* 0x0000000508097899 */ /* 0x000fc40008010207 */
[----:B----4-:R-:W-:Y:S02]  /*01b0*/  ULEA UR5, UR10, UR5, 0x18 ;  /* 0x000000050a057291 */ /* 0x010fe4000f8ec0ff */
[----:B------:R-:W-:Y:S02]  /*01c0*/  UIADD3.X UR7, UPT, UPT, UR9, UR19, URZ, UP1, !UPT ;  /* 0x0000001309077290 */ /* 0x000fe40008ffe4ff */
[----:B-----5:R-:W-:Y:S02]  /*01d0*/  UIADD3 UR8, UP1, UPT, UR12, UR20, URZ ;  /* 0x000000140c087290 */ /* 0x020fe4000ff3e0ff */
[----:B------:R-:W-:Y:S01]  /*01e0*/  LEA R21, R22, UR5, 0x2 ;  /* 0x0000000516157c11 */ /* 0x000fe2000f8e10ff */
[----:B------:R-:W0:Y:S01]  /*01f0*/  LDCU.64 UR16, c[0x0][0x358] ;  /* 0x00006b00ff1077ac */ /* 0x000e220008000a00 */
[----:B------:R-:W-:Y:S02]  /*0200*/  UIADD3.X UR9, UPT, UPT, UR9, UR21, URZ, UP1, !UPT ;  /* 0x0000001509097290 */ /* 0x000fe40008ffe4ff */
[----:B------:R-:W-:Y:S01]  /*0210*/  USHF.L.U32 UR18, UR11, 0x2, URZ ;  /* 0x000000020b127899 */ /* 0x000fe200080006ff */
[----:B------:R-:W-:Y:S11]  /*0220*/  BRA.U !UP0, `(.L_x_0) ;  /* 0x0000004d08d87547 */ /* 0x000ff6000b800000 */
[----:B------:R-:W1:Y:S01]  /*0230*/  LDCU UR19, c[0x0][0x360] ;  /* 0x00006c00ff1377ac */ /* 0x000e620008000800 */
[----:B------:R-:W-:Y:S01]  /*0240*/  LEA R18, R0, UR5, 0x5 ;  /* 0x0000000500127c11 */ /* 0x000fe2000f8e28ff */
[----:B------:R-:W-:Y:S01]  /*0250*/  IMAD.MOV.U32 R30, RZ, RZ, -0x800000 ;  /* 0xff800000ff1e7424 */ /* 0x000fe200078e00ff */
[----:B------:R-:W-:Y:S01]  /*0260*/  MOV R29, 0xff800000 ;  /* 0xff800000001d7802 */ /* 0x000fe20000000f00 */
[----:B------:R-:W-:Y:S01]  /*0270*/  UIADD3 UR12, UPT, UPT, UR5, 0x800, URZ ;  /* 0x00000800050c7890 */ /* 0x000fe2000fffe0ff */
[----:B------:R-:W-:Y:S01]  /*0280*/  MOV R31, 0xff800000 ;  /* 0xff800000001f7802 */ /* 0x000fe20000000f00 */
[----:B------:R-:W-:Y:S01]  /*0290*/  USHF.L.U32 UR4, UR11, 0x6, URZ ;  /* 0x000000060b047899 */ /* 0x000fe200080006ff */
[----:B------:R-:W-:Y:S01]  /*02a0*/  IMAD.MOV.U32 R19, RZ, RZ, RZ ;  /* 0x000000ffff137224 */ /* 0x000fe200078e00ff */
[----:B------:R-:W-:Y:S01]  /*02b0*/  UMOV UR10, UR13 ;  /* 0x0000000d000a7c82 */ /* 0x000fe20008000000 */
[----:B------:R-:W-:Y:S01]  /*02c0*/  UMOV UR11, UR14 ;  /* 0x0000000e000b7c82 */ /* 0x000fe20008000000 */
[----:B------:R-:W-:Y:S01]  /*02d0*/  MOV R20, RZ ;  /* 0x000000ff00147202 */ /* 0x000fe20000000f00 */
[----:B------:R-:W-:-:S03]  /*02e0*/  UIMAD.WIDE.U32 UR10, UR4, 0x2, UR10 ;  /* 0x00000002040a78a5 */ /* 0x000fc6000f8e000a */
[----:B------:R-:W-:Y:S01]  /*02f0*/  UMOV UR4, URZ ;  /* 0x000000ff00047c82 */ /* 0x000fe20008000000 */
[----:B-1----:R-:W1:Y:S01]  /*0300*/  I2F.U32.RP R6, UR19 ;  /* 0x0000001300067d06 */ /* 0x002e620008209000 */
[----:B------:R-:W-:Y:S02]  /*0310*/  IADD3 R5, PT, PT, R0, UR19, RZ ;  /* 0x0000001300057c10 */ /* 0x000fe4000fffe0ff */
[----:B------:R-:W-:Y:S02]  /*0320*/  ISETP.NE.U32.AND P2, PT, RZ, UR19, PT ;  /* 0x00000013ff007c0c */ /* 0x000fe4000bf45070 */
[C---:B------:R-:W-:Y:S02]  /*0330*/  ISETP.GE.U32.AND P0, PT, R5.reuse, 0x200, PT ;  /* 0x000002000500780c */ /* 0x040fe40003f06070 */
[----:B------:R-:W-:Y:S02]  /*0340*/  VIMNMX.U32 R4, PT, PT, R5, 0x200, !PT ;  /* 0x0000020005047848 */ /* 0x000fe40007fe0000 */
[----:B------:R-:W-:-:S04]  /*0350*/  SEL R17, RZ, 0x1, P0 ;  /* 0x00000001ff117807 */ /* 0x000fc80000000000 */
[----:B------:R-:W-:Y:S01]  /*0360*/  IADD3 R4, PT, PT, R4, -R5, -R17 ;  /* 0x8000000504047210 */ /* 0x000fe20007ffe811 */
[----:B-1----:R-:W1:Y:S02]  /*0370*/  MUFU.RCP R6, R6 ;  /* 0x0000000600067308 */ /* 0x002e640000001000 */
[----:B-1----:R-:W-:Y:S02]  /*0380*/  IADD3 R2, PT, PT, R6, 0xffffffe, RZ ;  /* 0x0ffffffe06027810 */ /* 0x002fe40007ffe0ff */
[----:B------:R-:W-:-:S04]  /*0390*/  MOV R6, RZ ;  /* 0x000000ff00067202 */ /* 0x000fc80000000f00 */
[----:B------:R1:W2:Y:S02]  /*03a0*/  F2I.FTZ.U32.TRUNC.NTZ R3, R2 ;  /* 0x0000000200037305 */ /* 0x0002a4000021f000 */
[----:B-1----:R-:W-:Y:S01]  /*03b0*/  MOV R2, RZ ;  /* 0x000000ff00027202 */ /* 0x002fe20000000f00 */
[----:B--2---:R-:W-:-:S04]  /*03c0*/  IMAD.MOV R7, RZ, RZ, -R3 ;  /* 0x000000ffff077224 */ /* 0x004fc800078e0a03 */
[----:B------:R-:W-:-:S04]  /*03d0*/  IMAD R7, R7, UR19, RZ ;  /* 0x0000001307077c24 */ /* 0x000fc8000f8e02ff */
[----:B------:R-:W-:Y:S01]  /*03e0*/  IMAD.HI.U32 R3, R3, R7, R2 ;  /* 0x0000000703037227 */ /* 0x000fe200078e0002 */
[----:B------:R-:W-:-:S04]  /*03f0*/  IADD3 R7, PT, PT, R5, UR19, RZ ;  /* 0x0000001305077c10 */ /* 0x000fc8000fffe0ff */
[----:B------:R-:W-:Y:S01]  /*0400*/  SHF.L.U32 R16, R7, 0x1, RZ ;  /* 0x0000000107107819 */ /* 0x000fe200000006ff */
[----:B------:R-:W-:Y:S01]  /*0410*/  IMAD.HI.U32 R2, R3, R4, RZ ;  /* 0x0000000403027227 */ /* 0x000fe200078e00ff */
[----:B------:R-:W-:Y:S02]  /*0420*/  LEA R7, R24, UR12, 0x2 ;  /* 0x0000000c18077c11 */ /* 0x000fe4000f8e10ff */
[----:B------:R-:W-:Y:S02]  /*0430*/  LOP3.LUT R16, R16, 0x3fe, RZ, 0xc0, !PT ;  /* 0x000003fe10107812 */ /* 0x000fe400078ec0ff */
[----:B------:R-:W-:-:S05]  /*0440*/  IADD3 R3, PT, PT, -R2, RZ, RZ ;  /* 0x000000ff02037210 */ /* 0x000fca0007ffe1ff */
[----:B------:R-:W-:Y:S01]  /*0450*/  IMAD R4, R3, UR19, R4 ;  /* 0x0000001303047c24 */ /* 0x000fe2000f8e0204 */
[----:B------:R-:W-:-:S04]  /*0460*/  MOV R3, 0xff800000 ;  /* 0xff80000000037802 */ /* 0x000fc80000000f00 */
[----:B------:R-:W-:-:S13]  /*0470*/  ISETP.GE.U32.AND P0, PT, R4, UR19, PT ;  /* 0x0000001304007c0c */ /* 0x000fda000bf06070 */
[----:B------:R-:W-:Y:S01]  /*0480*/  @P0 VIADD R4, R4, -UR19 ;  /* 0x8000001304040c36 */ /* 0x000fe20008000000 */
[----:B------:R-:W-:-:S04]  /*0490*/  @P0 IADD3 R2, PT, PT, R2, 0x1, RZ ;  /* 0x0000000102020810 */ /* 0x000fc80007ffe0ff */
[----:B------:R-:W-:Y:S02]  /*04a0*/  ISETP.GE.U32.AND P1, PT, R4, UR19, PT ;  /* 0x0000001304007c0c */ /* 0x000fe4000bf26070 */
[----:B------:R-:W-:-:S11]  /*04b0*/  CS2R R4, SRZ ;  /* 0x0000000000047805 */ /* 0x000fd6000001ff00 */
[----:B------:R-:W-:Y:S02]  /*04c0*/  @P1 IADD3 R2, PT, PT, R2, 0x1, RZ ;  /* 0x0000000102021810 */ /* 0x000fe40007ffe0ff */
[----:B------:R-:W-:-:S04]  /*04d0*/  @!P2 LOP3.LUT R2, RZ, UR19, RZ, 0x33, !PT ;  /* 0x00000013ff02ac12 */ /* 0x000fc8000f8e33ff */
[----:B------:R-:W-:Y:S01]  /*04e0*/  IADD3 R17, PT, PT, R17, R2, RZ ;  /* 0x0000000211117210 */ /* 0x000fe20007ffe0ff */
[----:B------:R-:W-:-:S07]  /*04f0*/  IMAD.MOV.U32 R2, RZ, RZ, RZ ;  /* 0x000000ffff027224 */ /* 0x000fce00078e00ff */
.L_x_26:
[----:B------:R-:W-:Y:S01]  /*0500*/  ISETP.GT.U32.AND P0, PT, R0, 0x1ff, PT ;  /* 0x000001ff0000780c */ /* 0x000fe20003f04070 */
[----:B------:R-:W1:Y:S01]  /*0510*/  LDCU UR20, c[0x0][0x3a0] ;  /* 0x00007400ff1477ac */ /* 0x000e620008000800 */
[----:B------:R-:W-:Y:S01]  /*0520*/  BSSY.RECONVERGENT B0, `(.L_x_1) ;  /* 0x00000e5000007945 */ /* 0x000fe20003800200 */
[----:B------:R-:W2:Y:S10]  /*0530*/  LDCU UR14, c[0x0][0x3a0] ;  /* 0x00007400ff0e77ac */ /* 0x000eb40008000800 */
[----:B---34-:R-:W-:Y:S05]  /*0540*/  @P0 BRA `(.L_x_2) ;  /* 0x0000000c00880947 */ /* 0x018fea0003800000 */
[----:B------:R-:W-:Y:S01]  /*0550*/  LOP3.LUT R14, R17, 0x3, RZ, 0xc0, !PT ;  /* 0x00000003110e7812 */ /* 0x000fe200078ec0ff */
[----:B------:R-:W-:Y:S01]  /*0560*/  BSSY.RECONVERGENT B1, `(.L_x_3) ;  /* 0x0000034000017945 */ /* 0x000fe20003800200 */
[----:B------:R-:W-:Y:S02]  /*0570*/  MOV R26, R0 ;  /* 0x00000000001a7202 */ /* 0x000fe40000000f00 */
[----:B------:R-:W-:-:S13]  /*0580*/  ISETP.NE.AND P0, PT, R14, 0x3, PT ;  /* 0x000000030e00780c */ /* 0x000fda0003f05270 */
[----:B------:R-:W-:Y:S05]  /*0590*/  @!P0 BRA `(.L_x_4) ;  /* 0x0000000000c08947 */ /* 0x000fea0003800000 */
[----:B------:R-:W3:Y:S01]  /*05a0*/  LDC R10, c[0x0][0x3a0] ;  /* 0x0000e800ff0a7b82 */ /* 0x000ee20000000800 */
[----:B------:R-:W-:Y:S01]  /*05b0*/  LEA.HI R8, R0, UR4, RZ, 0x1c ;  /* 0x0000000400087c11 */ /* 0x000fe2000f8fe0ff */
[----:B------:R-:W-:Y:S01]  /*05c0*/  HFMA2 R9, -RZ, RZ, 0, 1.1920928955078125e-07 ;  /* 0x00000002ff097431 */ /* 0x000fe200000001ff */
[----:B------:R-:W-:Y:S02]  /*05d0*/  PRMT R11, RZ, 0x7610, R11 ;  /* 0x00007610ff0b7816 */ /* 0x000fe4000000000b */
[----:B---3--:R-:W-:-:S13]  /*05e0*/  ISETP.GE.AND P1, PT, R8, R10, PT ;  /* 0x0000000a0800720c */ /* 0x008fda0003f26270 */
[----:B------:R-:W-:-:S04]  /*05f0*/  @!P1 IMAD R8, R8, 0x10, R23 ;  /* 0x0000001008089824 */ /* 0x000fc800078e0217 */
[----:B------:R-:W-:-:S05]  /*0600*/  @!P1 IMAD.WIDE.U32 R8, R8, R9, UR6 ;  /* 0x0000000608089e25 */ /* 0x000fca000f8e0009 */
[----:B0-----:R-:W3:Y:S01]  /*0610*/  @!P1 LDG.E.U16.CONSTANT R11, desc[UR16][R8.64] ;  /* 0x00000010080b9981 */ /* 0x001ee2000c1e9500 */
[----:B------:R-:W-:Y:S02]  /*0620*/  MOV R12, 0x400 ;  /* 0x00000400000c7802 */ /* 0x000fe40000000f00 */
[----:B------:R-:W-:Y:S01]  /*0630*/  LOP3.LUT R13, R0, 0x1f0, RZ, 0xc0, !PT ;  /* 0x000001f0000d7812 */ /* 0x000fe200078ec0ff */
[----:B------:R-:W0:Y:S01]  /*0640*/  S2R R15, SR_CgaCtaId ;  /* 0x00000000000f7919 */ /* 0x000e220000008800 */
[----:B------:R-:W-:Y:S02]  /*0650*/  ISETP.NE.AND P1, PT, R14, RZ, PT ;  /* 0x000000ff0e00720c */ /* 0x000fe40003f25270 */
[----:B------:R-:W-:Y:S02]  /*0660*/  LOP3.LUT R13, R13, 0xf, R0, 0xf8, !PT ;  /* 0x0000000f0d0d7812 */ /* 0x000fe400078ef800 */
[----:B------:R-:W-:Y:S02]  /*0670*/  IADD3 R26, PT, PT, R0, UR19, RZ ;  /* 0x00000013001a7c10 */ /* 0x000fe4000fffe0ff */
[----:B0-----:R-:W-:-:S04]  /*0680*/  LEA R15, R15, R12, 0x18 ;  /* 0x0000000c0f0f7211 */ /* 0x001fc800078ec0ff */
[----:B------:R-:W-:-:S05]  /*0690*/  LEA R12, R13, R15, 0x1 ;  /* 0x0000000f0d0c7211 */ /* 0x000fca00078e08ff */
[----:B---3--:R3:W-:Y:S01]  /*06a0*/  STS.U16 [R12], R11 ;  /* 0x0000000b0c007388 */ /* 0x0087e20000000400 */
[----:B------:R-:W-:Y:S05]  /*06b0*/  @!P1 BRA `(.L_x_4) ;  /* 0x0000000000789947 */ /* 0x000fea0003800000 */
[----:B------:R-:W-:Y:S02]  /*06c0*/  LEA.HI R9, R26, UR4, RZ, 0x1c ;  /* 0x000000041a097c11 */ /* 0x000fe4000f8fe0ff */
[----:B------:R-:W-:Y:S02]  /*06d0*/  MOV R13, 0x2 ;  /* 0x00000002000d7802 */ /* 0x000fe40000000f00 */
[----:B------:R-:W-:Y:S02]  /*06e0*/  ISETP.GE.AND P1, PT, R9, R10, PT ;  /* 0x0000000a0900720c */ /* 0x000fe40003f26270 */
[----:B---3--:R-:W-:-:S11]  /*06f0*/  PRMT R11, RZ, 0x7610, R11 ;  /* 0x00007610ff0b7816 */ /* 0x008fd6000000000b */
[----:B------:R-:W-:-:S05]  /*0700*/  @!P1 LOP3.LUT R8, R26, 0xf, RZ, 0xc0, !PT ;  /* 0x0000000f1a089812 */ /* 0x000fca00078ec0ff */
[----:B------:R-:W-:-:S04]  /*0710*/  @!P1 IMAD R8, R9, 0x10, R8 ;  /* 0x0000001009089824 */ /* 0x000fc800078e0208 */
[----:B------:R-:W-:-:S05]  /*0720*/  @!P1 IMAD.WIDE.U32 R8, R8, R13, UR6 ;  /* 0x0000000608089e25 */ /* 0x000fca000f8e000d */
[----:B------:R-:W3:Y:S01]  /*0730*/  @!P1 LDG.E.U16.CONSTANT R11, desc[UR16][R8.64] ;  /* 0x00000010080b9981 */ /* 0x000ee2000c1e9500 */
[----:B------:R-:W-:Y:S02]  /*0740*/  SHF.L.U32 R12, R26, 0x1, RZ ;  /* 0x000000011a0c7819 */ /* 0x000fe400000006ff */
[----:B------:R-:W-:Y:S02]  /*0750*/  ISETP.NE.AND P1, PT, R14, 0x1, PT ;  /* 0x000000010e00780c */ /* 0x000fe40003f25270 */
[----:B------:R-:W-:Y:S02]  /*0760*/  LOP3.LUT R12, R12, 0x3fe, RZ, 0xc0, !PT ;  /* 0x000003fe0c0c7812 */ /* 0x000fe400078ec0ff */
[----:B------:R-:W-:Y:S02]  /*0770*/  IADD3 R26, PT, PT, R26, UR19, RZ ;  /* 0x000000131a1a7c10 */ /* 0x000fe4000fffe0ff */
[----:B------:R-:W-:-:S05]  /*0780*/  IADD3 R12, PT, PT, R15, R12, RZ ;  /* 0x0000000c0f0c7210 */ /* 0x000fca0007ffe0ff */
[----:B---3--:R4:W-:Y:S02]  /*0790*/  STS.U16 [R12], R11 ;  /* 0x0000000b0c007388 */ /* 0x0089e40000000400 */
[----:B------:R-:W-:Y:S05]  /*07a0*/  @!P1 BRA `(.L_x_4) ;  /* 0x00000000003c9947 */ /* 0x000fea0003800000 */
[----:B------:R-:W-:Y:S01]  /*07b0*/  IMAD.U32 R9, RZ, RZ, UR19 ;  /* 0x00000013ff097e24 */ /* 0x000fe2000f8e00ff */
[----:B------:R-:W-:Y:S04]  /*07c0*/  BSSY.RECONVERGENT B2, `(.L_x_5) ;  /* 0x000000b000027945 */ /* 0x000fe80003800200 */
[----:B------:R-:W-:Y:S02]  /*07d0*/  IADD3 R26, PT, PT, R9, UR19, R0 ;  /* 0x00000013091a7c10 */ /* 0x000fe4000fffe000 */
[----:B------:R-:W-:Y:S02]  /*07e0*/  PRMT R9, RZ, 0x7610, R9 ;  /* 0x00007610ff097816 */ /* 0x000fe40000000009 */
[----:B----4-:R-:W-:-:S04]  /*07f0*/  LEA.HI R11, R26, UR4, RZ, 0x1c ;  /* 0x000000041a0b7c11 */ /* 0x010fc8000f8fe0ff */
[----:B------:R-:W-:-:S13]  /*0800*/  ISETP.GE.AND P1, PT, R11, R10, PT ;  /* 0x0000000a0b00720c */ /* 0x000fda0003f26270 */
[----:B------:R-:W-:Y:S05]  /*0810*/  @P1 BRA `(.L_x_6) ;  /* 0x0000000000141947 */ /* 0x000fea0003800000 */
[----:B------:R-:W-:Y:S02]  /*0820*/  LOP3.LUT R8, R26, 0xf, RZ, 0xc0, !PT ;  /* 0x0000000f1a087812 */ /* 0x000fe400078ec0ff */
[----:B------:R-:W-:Y:S02]  /*0830*/  MOV R9, 0x2 ;  /* 0x0000000200097802 */ /* 0x000fe40000000f00 */
[----:B------:R-:W-:-:S05]  /*0840*/  LEA R8, R11, R8, 0x4 ;  /* 0x000000080b087211 */ /* 0x000fca00078e20ff */
[----:B------:R-:W-:-:S06]  /*0850*/  IMAD.WIDE.U32 R8, R8, R9, UR6 ;  /* 0x0000000608087e25 */ /* 0x000fcc000f8e0009 */
[----:B------:R0:W5:Y:S02]  /*0860*/  LDG.E.U16.CONSTANT R9, desc[UR16][R8.64] ;  /* 0x0000001008097981 */ /* 0x000164000c1e9500 */
.L_x_6:
[----:B-12---:R-:W-:Y:S05]  /*0870*/  BSYNC.RECONVERGENT B2 ;  /* 0x0000000000027941 */ /* 0x006fea0003800200 */
.L_x_5:
[----:B-----5:R1:W-:Y:S01]  /*0880*/  STS.U16 [R16+UR5], R9 ;  /* 0x0000000910007988 */ /* 0x0203e20008000405 */
[----:B------:R-:W-:-:S07]  /*0890*/  IADD3 R26, PT, PT, R26, UR19, RZ ;  /* 0x000000131a1a7c10 */ /* 0x000fce000fffe0ff */
.L_x_4:
[----:B012---:R-:W-:Y:S05]  /*08a0*/  BSYNC.RECONVERGENT B1 ;  /* 0x0000000000017941 */ /* 0x007fea0003800200 */
.L_x_3:
[----:B------:R-:W-:Y:S01]  /*08b0*/  ISETP.GE.U32.AND P1, PT, R17, 0x3, PT ;  /* 0x000000031100780c */ /* 0x000fe20003f26070 */
[----:B------:R-:W-:-:S12]  /*08c0*/  BSSY.RECONVERGENT B1, `(.L_x_7) ;  /* 0x0000040000017945 */ /* 0x000fd80003800200 */
[----:B------:R-:W-:Y:S05]  /*08d0*/  @!P1 BRA `(.L_x_8) ;  /* 0x0000000000f89947 */ /* 0x000fea0003800000 */
[----:B------:R-:W-:Y:S01]  /*08e0*/  IMAD.U32 R9, RZ, RZ, UR19 ;  /* 0x00000013ff097e24 */ /* 0x000fe2000f8e00ff */
[----:B------:R-:W-:Y:S02]  /*08f0*/  MOV R25, UR19 ;  /* 0x0000001300197c02 */ /* 0x000fe40008000f00 */
[----:B------:R-:W-:Y:S02]  /*0900*/  IADD3 R15, PT, PT, R26, UR19, RZ ;  /* 0x000000131a0f7c10 */ /* 0x000fe4000fffe0ff */
[----:B------:R-:W-:Y:S01]  /*0910*/  LEA R14, R9, R26, 0x1 ;  /* 0x0000001a090e7211 */ /* 0x000fe200078e08ff */
[----:B------:R-:W-:-:S07]  /*0920*/  IMAD R25, R25, 0x3, R26 ;  /* 0x0000000319197824 */ /* 0x000fce00078e021a */
.L_x_9:
[C---:B0-----:R-:W-:Y:S01]  /*0930*/  LEA.HI R10, R26.reuse, UR4, RZ, 0x1c ;  /* 0x000000041a0a7c11 */ /* 0x041fe2000f8fe0ff */
[----:B---34-:R-:W-:Y:S01]  /*0940*/  IMAD.MOV.U32 R11, RZ, RZ, 0x2 ;  /* 0x00000002ff0b7424 */ /* 0x018fe200078e00ff */
[----:B------:R-:W-:Y:S01]  /*0950*/  LOP3.LUT R33, R26, 0xf, RZ, 0xc0, !PT ;  /* 0x0000000f1a217812 */ /* 0x000fe200078ec0ff */
[----:B------:R-:W-:Y:S01]  /*0960*/  HFMA2 R13, -RZ, RZ, 0, 1.1920928955078125e-07 ;  /* 0x00000002ff0d7431 */ /* 0x000fe200000001ff */
[----:B------:R-:W-:Y:S02]  /*0970*/  ISETP.GE.AND P2, PT, R10, UR14, PT ;  /* 0x0000000e0a007c0c */ /* 0x000fe4000bf46270 */
[----:B------:R-:W-:Y:S02]  /*0980*/  LEA.HI R9, R15, UR4, RZ, 0x1c ;  /* 0x000000040f097c11 */ /* 0x000fe4000f8fe0ff */
[----:B------:R-:W-:Y:S02]  /*0990*/  PRMT R32, RZ, 0x7610, R32 ;  /* 0x00007610ff207816 */ /* 0x000fe40000000020 */
[----:B------:R-:W-:-:S02]  /*09a0*/  ISETP.GE.AND P3, PT, R9, UR14, PT ;  /* 0x0000000e09007c0c */ /* 0x000fc4000bf66270 */
[----:B------:R-:W-:Y:S02]  /*09b0*/  LEA.HI R12, R14, UR4, RZ, 0x1c ;  /* 0x000000040e0c7c11 */ /* 0x000fe4000f8fe0ff */
[----:B------:R-:W-:Y:S02]  /*09c0*/  LEA.HI R37, R25, UR4, RZ, 0x1c ;  /* 0x0000000419257c11 */ /* 0x000fe4000f8fe0ff */
[----:B------:R-:W-:Y:S02]  /*09d0*/  ISETP.GE.AND P4, PT, R12, UR14, PT ;  /* 0x0000000e0c007c0c */ /* 0x000fe4000bf86270 */
[----:B------:R-:W-:Y:S02]  /*09e0*/  @!P2 LEA R10, R10, R33, 0x4 ;  /* 0x000000210a0aa211 */ /* 0x000fe400078e20ff */
[----:B------:R-:W-:Y:S02]  /*09f0*/  LOP3.LUT R28, R15, 0xf, RZ, 0xc0, !PT ;  /* 0x0000000f0f1c7812 */ /* 0x000fe400078ec0ff */
[----:B------:R-:W-:Y:S01]  /*0a00*/  PRMT R27, RZ, 0x7610, R27 ;  /* 0x00007610ff1b7816 */ /* 0x000fe2000000001b */
[----:B------:R-:W-:Y:S01]  /*0a10*/  @!P2 IMAD.WIDE.U32 R10, R10, R11, UR6 ;  /* 0x000000060a0aae25 */ /* 0x000fe2000f8e000b */
[----:B------:R-:W-:-:S04]  /*0a20*/  @!P3 LEA R8, R9, R28, 0x4 ;  /* 0x0000001c0908b211 */ /* 0x000fc800078e20ff */
[----:B------:R0:W2:Y:S01]  /*0a30*/  @!P2 LDG.E.U16.CONSTANT R32, desc[UR16][R10.64] ;  /* 0x000000100a20a981 */ /* 0x0000a2000c1e9500 */
[----:B------:R-:W-:Y:S01]  /*0a40*/  ISETP.GE.AND P2, PT, R37, UR14, PT ;  /* 0x0000000e25007c0c */ /* 0x000fe2000bf46270 */
[----:B------:R-:W-:Y:S01]  /*0a50*/  @!P3 IMAD.WIDE.U32 R8, R8, R13, UR6 ;  /* 0x000000060808be25 */ /* 0x000fe2000f8e000d */
[----:B------:R-:W-:Y:S02]  /*0a60*/  LOP3.LUT R36, R25, 0xf, RZ, 0xc0, !PT ;  /* 0x0000000f19247812 */ /* 0x000fe400078ec0ff */
[----:B------:R-:W-:Y:S02]  /*0a70*/  LOP3.LUT R35, R14, 0xf, RZ, 0xc0, !PT ;  /* 0x0000000f0e237812 */ /* 0x000fe400078ec0ff */
[----:B------:R1:W3:Y:S01]  /*0a80*/  @!P3 LDG.E.U16.CONSTANT R27, desc[UR16][R8.64] ;  /* 0x00000010081bb981 */ /* 0x0002e2000c1e9500 */
[----:B0-----:R-:W-:Y:S02]  /*0a90*/  MOV R11, 0x2 ;  /* 0x00000002000b7802 */ /* 0x001fe40000000f00 */
[----:B------:R-:W-:-:S04]  /*0aa0*/  @!P4 IMAD R12, R12, 0x10, R35 ;  /* 0x000000100c0cc824 */ /* 0x000fc800078e0223 */
[----:B------:R-:W-:Y:S01]  /*0ab0*/  @!P2 LEA R10, R37, R36, 0x4 ;  /* 0x00000024250aa211 */ /* 0x000fe200078e20ff */
[----:B------:R-:W-:Y:S01]  /*0ac0*/  @!P4 IMAD.WIDE.U32 R12, R12, R13, UR6 ;  /* 0x000000060c0cce25 */ /* 0x000fe2000f8e000d */
[----:B------:R-:W-:-:S03]  /*0ad0*/  PRMT R34, RZ, 0x7610, R34 ;  /* 0x00007610ff227816 */ /* 0x000fc60000000022 */
[----:B-1----:R-:W-:Y:S01]  /*0ae0*/  @!P2 IMAD.WIDE.U32 R8, R10, R11, UR6 ;  /* 0x000000060a08ae25 */ /* 0x002fe2000f8e000b */
[----:B------:R-:W-:Y:S02]  /*0af0*/  PRMT R10, RZ, 0x7610, R10 ;  /* 0x00007610ff0a7816 */ /* 0x000fe4000000000a */
[----:B------:R0:W4:Y:S04]  /*0b00*/  @!P4 LDG.E.U16.CONSTANT R34, desc[UR16][R12.64] ;  /* 0x000000100c22c981 */ /* 0x000128000c1e9500 */
[----:B------:R1:W5:Y:S01]  /*0b10*/  @!P2 LDG.E.U16.CONSTANT R10, desc[UR16][R8.64] ;  /* 0x00000010080aa981 */ /* 0x000362000c1e9500 */
[----:B------:R-:W1:Y:S01]  /*0b20*/  S2UR UR13, SR_CgaCtaId ;  /* 0x00000000000d79c3 */ /* 0x000e620000008800 */
[----:B------:R-:W-:Y:S01]  /*0b30*/  UMOV UR12, 0x400 ;  /* 0x00000400000c7882 */ /* 0x000fe20000000000 */
[----:B------:R-:W-:-:S02]  /*0b40*/  LOP3.LUT R33, R33, 0x1f0, R26, 0xf8, !PT ;  /* 0x000001f021217812 */ /* 0x000fc400078ef81a */
[----:B------:R-:W-:Y:S02]  /*0b50*/  LOP3.LUT R28, R28, 0x1f0, R15, 0xf8, !PT ;  /* 0x000001f01c1c7812 */ /* 0x000fe400078ef80f */
[----:B------:R-:W-:Y:S02]  /*0b60*/  LOP3.LUT R35, R35, 0x1f0, R14, 0xf8, !PT ;  /* 0x000001f023237812 */ /* 0x000fe400078ef80e */
[----:B------:R-:W-:Y:S02]  /*0b70*/  LOP3.LUT R36, R36, 0x1f0, R25, 0xf8, !PT ;  /* 0x000001f024247812 */ /* 0x000fe400078ef819 */
[----:B------:R-:W-:Y:S01]  /*0b80*/  MOV R11, UR19 ;  /* 0x00000013000b7c02 */ /* 0x000fe20008000f00 */
[----:B0-----:R-:W-:Y:S01]  /*0b90*/  IMAD.U32 R13, RZ, RZ, UR19 ;  /* 0x00000013ff0d7e24 */ /* 0x001fe2000f8e00ff */
[----:B-1----:R-:W-:Y:S02]  /*0ba0*/  ULEA UR12, UR13, UR12, 0x18 ;  /* 0x0000000c0d0c7291 */ /* 0x002fe4000f8ec0ff */
[----:B------:R-:W-:-:S04]  /*0bb0*/  IADD3 R26, PT, PT, R11, UR19, R26 ;  /* 0x000000130b1a7c10 */ /* 0x000fc8000fffe01a */
[----:B------:R-:W-:Y:S02]  /*0bc0*/  LEA R33, R33, UR12, 0x1 ;  /* 0x0000000c21217c11 */ /* 0x000fe4000f8e08ff */
[----:B------:R-:W-:Y:S02]  /*0bd0*/  LEA R28, R28, UR12, 0x1 ;  /* 0x0000000c1c1c7c11 */ /* 0x000fe4000f8e08ff */
[----:B------:R-:W-:Y:S02]  /*0be0*/  LEA R35, R35, UR12, 0x1 ;  /* 0x0000000c23237c11 */ /* 0x000fe4000f8e08ff */
[----:B------:R-:W-:Y:S02]  /*0bf0*/  LEA R9, R36, UR12, 0x1 ;  /* 0x0000000c24097c11 */ /* 0x000fe4000f8e08ff */
[----:B------:R-:W-:-:S04]  /*0c00*/  IADD3 R26, PT, PT, R13, UR19, R26 ;  /* 0x000000130d1a7c10 */ /* 0x000fc8000fffe01a */
[----:B------:R-:W-:Y:S02]  /*0c10*/  ISETP.GE.U32.AND P2, PT, R26, 0x200, PT ;  /* 0x000002001a00780c */ /* 0x000fe40003f46070 */
[----:B------:R-:W-:Y:S02]  /*0c20*/  MOV R8, UR19 ;  /* 0x0000001300087c02 */ /* 0x000fe40008000f00 */
[----:B------:R-:W-:Y:S02]  /*0c30*/  MOV R12, UR19 ;  /* 0x00000013000c7c02 */ /* 0x000fe40008000f00 */
[----:B------:R-:W-:Y:S01]  /*0c40*/  LEA R14, R11, R14, 0x2 ;  /* 0x0000000e0b0e7211 */ /* 0x000fe200078e10ff */
[----:B------:R-:W-:Y:S01]  /*0c50*/  IMAD R25, R8, 0x4, R25 ;  /* 0x0000000408197824 */ /* 0x000fe200078e0219 */
[----:B------:R-:W-:Y:S01]  /*0c60*/  LEA R15, R12, R15, 0x2 ;  /* 0x0000000f0c0f7211 */ /* 0x000fe200078e10ff */
[----:B--2---:R0:W-:Y:S04]  /*0c70*/  STS.U16 [R33], R32 ;  /* 0x0000002021007388 */ /* 0x0041e80000000400 */
[----:B---3--:R0:W-:Y:S04]  /*0c80*/  STS.U16 [R28], R27 ;  /* 0x0000001b1c007388 */ /* 0x0081e80000000400 */
[----:B----4-:R0:W-:Y:S04]  /*0c90*/  STS.U16 [R35], R34 ;  /* 0x0000002223007388 */ /* 0x0101e80000000400 */
[----:B-----5:R0:W-:Y:S01]  /*0ca0*/  STS.U16 [R9], R10 ;  /* 0x0000000a09007388 */ /* 0x0201e20000000400 */
[----:B------:R-:W-:Y:S05]  /*0cb0*/  @!P2 BRA `(.L_x_9) ;  /* 0xfffffffc001ca947 */ /* 0x000fea000383ffff */
.L_x_8:
[----:B------:R-:W-:Y:S05]  /*0cc0*/  BSYNC.RECONVERGENT B1 ;  /* 0x0000000000017941 */ /* 0x000fea0003800200 */
.L_x_7:
[----:B------:R-:W-:Y:S01]  /*0cd0*/  BSSY.RECONVERGENT B1, `(.L_x_10) ;  /* 0x0000034000017945 */ /* 0x000fe20003800200 */
[----:B0-----:R-:W-:-:S03]  /*0ce0*/  MOV R32, R0 ;  /* 0x0000000000207202 */ /* 0x001fc60000000f00 */
[----:B------:R-:W-:Y:S05]  /*0cf0*/  @!P0 BRA `(.L_x_11) ;  /* 0x0000000000c48947 */ /* 0x000fea0003800000 */
[----:B------:R-:W0:Y:S01]  /*0d00*/  LDC R10, c[0x0][0x3a0] ;  /* 0x0000e800ff0a7b82 */ /* 0x000e220000000800 */
[----:B------:R-:W-:Y:S01]  /*0d10*/  LEA.HI R8, R0, UR4, RZ, 0x1c ;  /* 0x0000000400087c11 */ /* 0x000fe2000f8fe0ff */
[----:B------:R-:W-:Y:S01]  /*0d20*/  HFMA2 R9, -RZ, RZ, 0, 1.1920928955078125e-07 ;  /* 0x00000002ff097431 */ /* 0x000fe200000001ff */
[----:B---34-:R-:W-:Y:S02]  /*0d30*/  PRMT R11, RZ, 0x7610, R11 ;  /* 0x00007610ff0b7816 */ /* 0x018fe4000000000b */
[----:B0-----:R-:W-:-:S13]  /*0d40*/  ISETP.GE.AND P0, PT, R8, R10, PT ;  /* 0x0000000a0800720c */ /* 0x001fda0003f06270 */
[----:B------:R-:W-:-:S04]  /*0d50*/  @!P0 IMAD R8, R8, 0x10, R23 ;  /* 0x0000001008088824 */ /* 0x000fc800078e0217 */
[----:B------:R-:W-:-:S05]  /*0d60*/  @!P0 IMAD.WIDE.U32 R8, R8, R9, UR8 ;  /* 0x0000000808088e25 */ /* 0x000fca000f8e0009 */
[----:B------:R-:W2:Y:S01]  /*0d70*/  @!P0 LDG.E.U16.CONSTANT R11, desc[UR16][R8.64] ;  /* 0x00000010080b8981 */ /* 0x000ea2000c1e9500 */
[----:B------:R-:W-:Y:S02]  /*0d80*/  MOV R12, 0x400 ;  /* 0x00000400000c7802 */ /* 0x000fe40000000f00 */
[C---:B------:R-:W-:Y:S01]  /*0d90*/  LOP3.LUT R13, R0.reuse, 0x1f0, RZ, 0xc0, !PT ;  /* 0x000001f0000d7812 */ /* 0x040fe200078ec0ff */
[----:B------:R-:W0:Y:S01]  /*0da0*/  S2R R15, SR_CgaCtaId ;  /* 0x00000000000f7919 */ /* 0x000e220000008800 */
[----:B------:R-:W-:Y:S02]  /*0db0*/  IADD3 R32, PT, PT, R0, UR19, RZ ;  /* 0x0000001300207c10 */ /* 0x000fe4000fffe0ff */
[----:B------:R-:W-:Y:S02]  /*0dc0*/  LOP3.LUT R13, R13, 0xf, R0, 0xf8, !PT ;  /* 0x0000000f0d0d7812 */ /* 0x000fe400078ef800 */
[----:B0-----:R-:W-:Y:S02]  /*0dd0*/  LEA R12, R15, R12, 0x18 ;  /* 0x0000000c0f0c7211 */ /* 0x001fe400078ec0ff */
[----:B------:R-:W-:-:S02]  /*0de0*/  LOP3.LUT R15, R17, 0x3, RZ, 0xc0, !PT ;  /* 0x00000003110f7812 */ /* 0x000fc400078ec0ff */
[----:B------:R-:W-:Y:S02]  /*0df0*/  LEA R14, R13, R12, 0x1 ;  /* 0x0000000c0d0e7211 */ /* 0x000fe400078e08ff */
[----:B------:R-:W-:-:S03]  /*0e00*/  ISETP.NE.AND P0, PT, R15, RZ, PT ;  /* 0x000000ff0f00720c */ /* 0x000fc60003f05270 */
[----:B--2---:R0:W-:Y:S10]  /*0e10*/  STS.U16 [R14+0x400], R11 ;  /* 0x0004000b0e007388 */ /* 0x0041f40000000400 */
[----:B------:R-:W-:Y:S05]  /*0e20*/  @!P0 BRA `(.L_x_11) ;  /* 0x0000000000788947 */ /* 0x000fea0003800000 */
[----:B------:R-:W-:Y:S02]  /*0e30*/  LEA.HI R9, R32, UR4, RZ, 0x1c ;  /* 0x0000000420097c11 */ /* 0x000fe4000f8fe0ff */
[----:B------:R-:W-:Y:S02]  /*0e40*/  MOV R13, 0x2 ;  /* 0x00000002000d7802 */ /* 0x000fe40000000f00 */
[----:B------:R-:W-:Y:S02]  /*0e50*/  ISETP.GE.AND P0, PT, R9, R10, PT ;  /* 0x0000000a0900720c */ /* 0x000fe40003f06270 */
[----:B0-----:R-:W-:-:S11]  /*0e60*/  PRMT R11, RZ, 0x7610, R11 ;  /* 0x00007610ff0b7816 */ /* 0x001fd6000000000b */
[----:B------:R-:W-:-:S05]  /*0e70*/  @!P0 LOP3.LUT R8, R32, 0xf, RZ, 0xc0, !PT ;  /* 0x0000000f20088812 */ /* 0x000fca00078ec0ff */
[----:B------:R-:W-:-:S04]  /*0e80*/  @!P0 IMAD R8, R9, 0x10, R8 ;  /* 0x0000001009088824 */ /* 0x000fc800078e0208 */
[----:B------:R-:W-:-:S05]  /*0e90*/  @!P0 IMAD.WIDE.U32 R8, R8, R13, UR8 ;  /* 0x0000000808088e25 */ /* 0x000fca000f8e000d */
[----:B------:R-:W2:Y:S01]  /*0ea0*/  @!P0 LDG.E.U16.CONSTANT R11, desc[UR16][R8.64] ;  /* 0x00000010080b8981 */ /* 0x000ea2000c1e9500 */
[C---:B------:R-:W-:Y:S02]  /*0eb0*/  SHF.L.U32 R13, R32.reuse, 0x1, RZ ;  /* 0x00000001200d7819 */ /* 0x040fe400000006ff */
[----:B------:R-:W-:Y:S02]  /*0ec0*/  ISETP.NE.AND P0, PT, R15, 0x1, PT ;  /* 0x000000010f00780c */ /* 0x000fe40003f05270 */
[----:B------:R-:W-:Y:S02]  /*0ed0*/  LOP3.LUT R13, R13, 0x3fe, RZ, 0xc0, !PT ;  /* 0x000003fe0d0d7812 */ /* 0x000fe400078ec0ff */
[----:B------:R-:W-:Y:S02]  /*0ee0*/  IADD3 R32, PT, PT, R32, UR19, RZ ;  /* 0x0000001320207c10 */ /* 0x000fe4000fffe0ff */
[----:B------:R-:W-:-:S05]  /*0ef0*/  IADD3 R12, PT, PT, R12, R13, RZ ;  /* 0x0000000d0c0c7210 */ /* 0x000fca0007ffe0ff */
[----:B--2---:R1:W-:Y:S02]  /*0f00*/  STS.U16 [R12+0x400], R11 ;  /* 0x0004000b0c007388 */ /* 0x0043e40000000400 */
[----:B------:R-:W-:Y:S05]  /*0f10*/  @!P0 BRA `(.L_x_11) ;  /* 0x00000000003c8947 */ /* 0x000fea0003800000 */
[----:B------:R-:W-:Y:S01]  /*0f20*/  IMAD.U32 R9, RZ, RZ, UR19 ;  /* 0x00000013ff097e24 */ /* 0x000fe2000f8e00ff */
[----:B------:R-:W-:Y:S04]  /*0f30*/  BSSY.RECONVERGENT B2, `(.L_x_12) ;  /* 0x000000b000027945 */ /* 0x000fe80003800200 */
[----:B------:R-:W-:Y:S02]  /*0f40*/  IADD3 R32, PT, PT, R9, UR19, R0 ;  /* 0x0000001309207c10 */ /* 0x000fe4000fffe000 */
[----:B------:R-:W-:Y:S02]  /*0f50*/  PRMT R9, RZ, 0x7610, R9 ;  /* 0x00007610ff097816 */ /* 0x000fe40000000009 */
[----:B-1----:R-:W-:-:S04]  /*0f60*/  LEA.HI R11, R32, UR4, RZ, 0x1c ;  /* 0x00000004200b7c11 */ /* 0x002fc8000f8fe0ff */
[----:B------:R-:W-:-:S13]  /*0f70*/  ISETP.GE.AND P0, PT, R11, R10, PT ;  /* 0x0000000a0b00720c */ /* 0x000fda0003f06270 */
[----:B------:R-:W-:Y:S05]  /*0f80*/  @P0 BRA `(.L_x_13) ;  /* 0x0000000000140947 */ /* 0x000fea0003800000 */
[----:B------:R-:W-:Y:S02]  /*0f90*/  LOP3.LUT R8, R32, 0xf, RZ, 0xc0, !PT ;  /* 0x0000000f20087812 */ /* 0x000fe400078ec0ff */
[----:B------:R-:W-:Y:S02]  /*0fa0*/  MOV R9, 0x2 ;  /* 0x0000000200097802 */ /* 0x000fe40000000f00 */
[----:B------:R-:W-:-:S05]  /*0fb0*/  LEA R8, R11, R8, 0x4 ;  /* 0x000000080b087211 */ /* 0x000fca00078e20ff */
[----:B------:R-:W-:-:S06]  /*0fc0*/  IMAD.WIDE.U32 R8, R8, R9, UR8 ;  /* 0x0000000808087e25 */ /* 0x000fcc000f8e0009 */
[----:B------:R0:W5:Y:S02]  /*0fd0*/  LDG.E.U16.CONSTANT R9, desc[UR16][R8.64] ;  /* 0x0000001008097981 */ /* 0x000164000c1e9500 */
.L_x_13:
[----:B------:R-:W-:Y:S05]  /*0fe0*/  BSYNC.RECONVERGENT B2 ;  /* 0x0000000000027941 */ /* 0x000fea0003800200 */
.L_x_12:
[----:B-----5:R2:W-:Y:S01]  /*0ff0*/  STS.U16 [R16+UR5+0x400], R9 ;  /* 0x0004000910007988 */ /* 0x0205e20008000405 */
[----:B------:R-:W-:-:S07]  /*1000*/  IADD3 R32, PT, PT, R32, UR19, RZ ;  /* 0x0000001320207c10 */ /* 0x000fce000fffe0ff */
.L_x_11:
[----:B------:R-:W-:Y:S05]  /*1010*/  BSYNC.RECONVERGENT B1 ;  /* 0x0000000000017941 */ /* 0x000fea0003800200 */
.L_x_10:
[----:B------:R-:W-:Y:S05]  /*1020*/  @!P1 BRA `(.L_x_2) ;  /* 0x0000000000d09947 */ /* 0x000fea0003800000 */
.L_x_14:
[C---:B0-----:R-:W-:Y:S01]  /*1030*/  LEA.HI R10, R32.reuse, UR4, RZ, 0x1c ;  /* 0x00000004200a7c11 */ /* 0x041fe2000f8fe0ff */
[C---:B------:R-:W-:Y:S02]  /*1040*/  VIADD R15, R32.reuse, UR19 ;  /* 0x00000013200f7c36 */ /* 0x040fe40008000000 */
[----:B01-34-:R-:W-:Y:S01]  /*1050*/  HFMA2 R11, -RZ, RZ, 0, 1.1920928955078125e-07 ;  /* 0x00000002ff0b7431 */ /* 0x01bfe200000001ff */
[----:B------:R-:W-:Y:S01]  /*1060*/  LOP3.LUT R27, R32, 0xf, RZ, 0xc0, !PT ;  /* 0x0000000f201b7812 */ /* 0x000fe200078ec0ff */
[----:B------:R-:W-:Y:S01]  /*1070*/  IMAD.MOV.U32 R13, RZ, RZ, 0x2 ;  /* 0x00000002ff0d7424 */ /* 0x000fe200078e00ff */
[----:B------:R-:W-:Y:S02]  /*1080*/  ISETP.GE.AND P0, PT, R10, UR20, PT ;  /* 0x000000140a007c0c */ /* 0x000fe4000bf06270 */
[C---:B------:R-:W-:Y:S02]  /*1090*/  IADD3 R14, PT, PT, R15.reuse, UR19, RZ ;  /* 0x000000130f0e7c10 */ /* 0x040fe4000fffe0ff */
[----:B--2---:R-:W-:-:S02]  /*10a0*/  LEA.HI R9, R15, UR4, RZ, 0x1c ;  /* 0x000000040f097c11 */ /* 0x004fc4000f8fe0ff */
[C---:B------:R-:W-:Y:S02]  /*10b0*/  IADD3 R33, PT, PT, R14.reuse, UR19, RZ ;  /* 0x000000130e217c10 */ /* 0x040fe4000fffe0ff */
[----:B------:R-:W-:Y:S02]  /*10c0*/  ISETP.GE.AND P1, PT, R9, UR20, PT ;  /* 0x0000001409007c0c */ /* 0x000fe4000bf26270 */
[----:B------:R-:W-:Y:S02]  /*10d0*/  PRMT R26, RZ, 0x7610, R26 ;  /* 0x00007610ff1a7816 */ /* 0x000fe4000000001a */
[----:B------:R-:W-:Y:S02]  /*10e0*/  LEA.HI R12, R14, UR4, RZ, 0x1c ;  /* 0x000000040e0c7c11 */ /* 0x000fe4000f8fe0ff */
[----:B------:R-:W-:Y:S02]  /*10f0*/  @!P0 LEA R10, R10, R27, 0x4 ;  /* 0x0000001b0a0a8211 */ /* 0x000fe400078e20ff */
[----:B------:R-:W-:-:S02]  /*1100*/  LEA.HI R37, R33, UR4, RZ, 0x1c ;  /* 0x0000000421257c11 */ /* 0x000fc4000f8fe0ff */
[----:B------:R-:W-:Y:S01]  /*1110*/  ISETP.GE.AND P2, PT, R12, UR20, PT ;  /* 0x000000140c007c0c */ /* 0x000fe2000bf46270 */
[----:B------:R-:W-:Y:S01]  /*1120*/  @!P0 IMAD.WIDE.U32 R10, R10, R11, UR8 ;  /* 0x000000080a0a8e25 */ /* 0x000fe2000f8e000b */
[----:B------:R-:W-:Y:S02]  /*1130*/  LOP3.LUT R28, R15, 0xf, RZ, 0xc0, !PT ;  /* 0x0000000f0f1c7812 */ /* 0x000fe400078ec0ff */
[----:B------:R-:W-:Y:S02]  /*1140*/  PRMT R25, RZ, 0x7610, R25 ;  /* 0x00007610ff197816 */ /* 0x000fe40000000019 */
[----:B------:R0:W2:Y:S01]  /*1150*/  @!P0 LDG.E.U16.CONSTANT R26, desc[UR16][R10.64] ;  /* 0x000000100a1a8981 */ /* 0x0000a2000c1e9500 */
[----:B------:R-:W-:Y:S02]  /*1160*/  ISETP.GE.AND P0, PT, R37, UR20, PT ;  /* 0x0000001425007c0c */ /* 0x000fe4000bf06270 */
[----:B------:R-:W-:Y:S02]  /*1170*/  @!P1 LEA R8, R9, R28, 0x4 ;  /* 0x0000001c09089211 */ /* 0x000fe400078e20ff */
[----:B------:R-:W-:-:S02]  /*1180*/  LOP3.LUT R36, R33, 0xf, RZ, 0xc0, !PT ;  /* 0x0000000f21247812 */ /* 0x000fc400078ec0ff */
[----:B------:R-:W-:Y:S01]  /*1190*/  LOP3.LUT R35, R14, 0xf, RZ, 0xc0, !PT ;  /* 0x0000000f0e237812 */ /* 0x000fe200078ec0ff */
[----:B------:R-:W-:Y:S01]  /*11a0*/  @!P1 IMAD.WIDE.U32 R8, R8, R13, UR8 ;  /* 0x0000000808089e25 */ /* 0x000fe2000f8e000d */
[----:B0-----:R-:W-:Y:S02]  /*11b0*/  MOV R11, 0x2 ;  /* 0x00000002000b7802 */ /* 0x001fe40000000f00 */
[----:B------:R-:W-:Y:S02]  /*11c0*/  @!P2 LEA R12, R12, R35, 0x4 ;  /* 0x000000230c0ca211 */ /* 0x000fe400078e20ff */
[----:B------:R0:W3:Y:S01]  /*11d0*/  @!P1 LDG.E.U16.CONSTANT R25, desc[UR16][R8.64] ;  /* 0x0000001008199981 */ /* 0x0000e2000c1e9500 */
[----:B------:R-:W-:Y:S01]  /*11e0*/  @!P0 IMAD R10, R37, 0x10, R36 ;  /* 0x00000010250a8824 */ /* 0x000fe200078e0224 */
[----:B------:R-:W-:Y:S01]  /*11f0*/  PRMT R34, RZ, 0x7610, R34 ;  /* 0x00007610ff227816 */ /* 0x000fe20000000022 */
[----:B------:R-:W-:-:S05]  /*1200*/  @!P2 IMAD.WIDE.U32 R12, R12, R13, UR8 ;  /* 0x000000080c0cae25 */ /* 0x000fca000f8e000d */
[----:B------:R1:W4:Y:S01]  /*1210*/  @!P2 LDG.E.U16.CONSTANT R34, desc[UR16][R12.64] ;  /* 0x000000100c22a981 */ /* 0x000322000c1e9500 */
[----:B0-----:R-:W-:Y:S01]  /*1220*/  @!P0 IMAD.WIDE.U32 R8, R10, R11, UR8 ;  /* 0x000000080a088e25 */ /* 0x001fe2000f8e000b */
[----:B------:R-:W-:-:S06]  /*1230*/  PRMT R10, RZ, 0x7610, R10 ;  /* 0x00007610ff0a7816 */ /* 0x000fcc000000000a */
[----:B------:R0:W5:Y:S01]  /*1240*/  @!P0 LDG.E.U16.CONSTANT R10, desc[UR16][R8.64] ;  /* 0x00000010080a8981 */ /* 0x000162000c1e9500 */
[----:B------:R-:W1:Y:S01]  /*1250*/  S2UR UR13, SR_CgaCtaId ;  /* 0x00000000000d79c3 */ /* 0x000e620000008800 */
[----:B------:R-:W-:Y:S01]  /*1260*/  UMOV UR12, 0x400 ;  /* 0x00000400000c7882 */ /* 0x000fe20000000000 */
[----:B------:R-:W-:Y:S02]  /*1270*/  LOP3.LUT R27, R27, 0x1f0, R32, 0xf8, !PT ;  /* 0x000001f01b1b7812 */ /* 0x000fe400078ef820 */
[----:B------:R-:W-:Y:S02]  /*1280*/  LOP3.LUT R15, R28, 0x1f0, R15, 0xf8, !PT ;  /* 0x000001f01c0f7812 */ /* 0x000fe400078ef80f */
[----:B------:R-:W-:Y:S02]  /*1290*/  LOP3.LUT R14, R35, 0x1f0, R14, 0xf8, !PT ;  /* 0x000001f0230e7812 */ /* 0x000fe400078ef80e */
[----:B------:R-:W-:Y:S01]  /*12a0*/  LOP3.LUT R36, R36, 0x1f0, R33, 0xf8, !PT ;  /* 0x000001f024247812 */ /* 0x000fe200078ef821 */
[----:B-1----:R-:W-:-:S06]  /*12b0*/  ULEA UR12, UR13, UR12, 0x18 ;  /* 0x0000000c0d0c7291 */ /* 0x002fcc000f8ec0ff */
[----:B------:R-:W-:Y:S02]  /*12c0*/  LEA R27, R27, UR12, 0x1 ;  /* 0x0000000c1b1b7c11 */ /* 0x000fe4000f8e08ff */
[----:B------:R-:W-:Y:S02]  /*12d0*/  LEA R12, R15, UR12, 0x1 ;  /* 0x0000000c0f0c7c11 */ /* 0x000fe4000f8e08ff */
[----:B------:R-:W-:Y:S02]  /*12e0*/  LEA R11, R14, UR12, 0x1 ;  /* 0x0000000c0e0b7c11 */ /* 0x000fe4000f8e08ff */
[----:B0-----:R-:W-:Y:S02]  /*12f0*/  LEA R9, R36, UR12, 0x1 ;  /* 0x0000000c24097c11 */ /* 0x001fe4000f8e08ff */
[----:B------:R-:W-:-:S04]  /*1300*/  IADD3 R32, PT, PT, R33, UR19, RZ ;  /* 0x0000001321207c10 */ /* 0x000fc8000fffe0ff */
[----:B------:R-:W-:Y:S01]  /*1310*/  ISETP.GE.U32.AND P0, PT, R32, 0x200, PT ;  /* 0x000002002000780c */ /* 0x000fe20003f06070 */
[----:B--2---:R0:W-:Y:S04]  /*1320*/  STS.U16 [R27+0x400], R26 ;  /* 0x0004001a1b007388 */ /* 0x0041e80000000400 */
[----:B---3--:R0:W-:Y:S04]  /*1330*/  STS.U16 [R12+0x400], R25 ;  /* 0x000400190c007388 */ /* 0x0081e80000000400 */
[----:B----4-:R0:W-:Y:S04]  /*1340*/  STS.U16 [R11+0x400], R34 ;  /* 0x000400220b007388 */ /* 0x0101e80000000400 */
[----:B-----5:R0:W-:Y:S01]  /*1350*/  STS.U16 [R9+0x400], R10 ;  /* 0x0004000a09007388 */ /* 0x0201e20000000400 */
[----:B------:R-:W-:Y:S05]  /*1360*/  @!P0 BRA `(.L_x_14) ;  /* 0xfffffffc00308947 */ /* 0x000fea000383ffff */
.L_x_2:
[----:B012---:R-:W-:Y:S05]  /*1370*/  BSYNC.RECONVERGENT B0 ;  /* 0x0000000000007941 */ /* 0x007fea0003800200 */
.L_x_1:
[----:B------:R-:W-:Y:S01]  /*1380*/  BAR.SYNC.DEFER_BLOCKING 0x0 ;  /* 0x0000000000007b1d */ /* 0x000fe20000010000 */
[----:B------:R-:W-:-:S13]  /*1390*/  ISETP.GT.U32.AND P0, PT, R0, 0x1f, PT ;  /* 0x0000001f0000780c */ /* 0x000fda0003f04070 */
[----:B------:R-:W-:Y:S05]  /*13a0*/  @P0 BRA `(.L_x_15) ;  /* 0x0000002400940947 */ /* 0x000fea0003800000 */
[----:B------:R-:W0:Y:S01]  /*13b0*/  LDC R26, c[0x0][0x3a4] ;  /* 0x0000e900ff1a7b82 */ /* 0x000e220000000800 */
[----:B------:R-:W-:Y:S02]  /*13c0*/  MOV R13, 0xff800000 ;  /* 0xff800000000d7802 */ /* 0x000fe40000000f00 */
[C---:B0-----:R-:W-:Y:S02]  /*13d0*/  ISETP.LE.AND P0, PT, R26.reuse, UR18, PT ;  /* 0x000000121a007c0c */ /* 0x041fe4000bf03270 */
[----:B------:R-:W-:-:S11]  /*13e0*/  ISETP.LE.AND P3, PT, R26, UR18, PT ;  /* 0x000000121a007c0c */ /* 0x000fd6000bf63270 */
[----:B------:R-:W-:Y:S05]  /*13f0*/  @P0 BRA `(.L_x_16) ;  /* 0x0000000400300947 */ /* 0x000fea0003800000 */
[----:B------:R-:W-:Y:S01]  /*1400*/  IMAD.U32 R14, RZ, RZ, UR10 ;  /* 0x0000000aff0e7e24 */ /* 0x000fe2000f8e00ff */
[----:B------:R-:W-:Y:S02]  /*1410*/  MOV R15, UR11 ;  /* 0x0000000b000f7c02 */ /* 0x000fe40008000f00 */
[----:B---34-:R-:W-:Y:S02]  /*1420*/  MOV R12, UR10 ;  /* 0x0000000a000c7c02 */ /* 0x018fe40008000f00 */
[----:B------:R-:W-:Y:S01]  /*1430*/  MOV R13, UR11 ;  /* 0x0000000b000d7c02 */ /* 0x000fe20008000f00 */
[----:B------:R-:W2:Y:S01]  /*1440*/  LDG.E.CONSTANT R35, desc[UR16][R14.64] ;  /* 0x000000100e237981 */ /* 0x000ea2000c1e9900 */
[----:B------:R-:W-:Y:S01]  /*1450*/  IMAD.U32 R36, RZ, RZ, UR10 ;  /* 0x0000000aff247e24 */ /* 0x000fe2000f8e00ff */
[----:B------:R-:W-:Y:S01]  /*1460*/  MOV R37, UR11 ;  /* 0x0000000b00257c02 */ /* 0x000fe20008000f00 */
[----:B------:R-:W0:Y:S01]  /*1470*/  LDCU UR12, c[0x0][0x3a8] ;  /* 0x00007500ff0c77ac */ /* 0x000e220008000800 */
[----:B------:R-:W3:Y:S04]  /*1480*/  LDG.E.CONSTANT R28, desc[UR16][R14.64+0x4] ;  /* 0x000004100e1c7981 */ /* 0x000ee8000c1e9900 */
[----:B------:R-:W4:Y:S04]  /*1490*/  LDG.E.CONSTANT R34, desc[UR16][R12.64+0x8] ;  /* 0x000008100c227981 */ /* 0x000f28000c1e9900 */
[----:B------:R-:W5:Y:S01]  /*14a0*/  LDG.E.CONSTANT R27, desc[UR16][R12.64+0xc] ;  /* 0x00000c100c1b7981 */ /* 0x000f62000c1e9900 */
[----:B------:R-:W-:-:S03]  /*14b0*/  MOV R32, UR10 ;  /* 0x0000000a00207c02 */ /* 0x000fc60008000f00 */
[----:B------:R1:W5:Y:S01]  /*14c0*/  LDG.E.CONSTANT R25, desc[UR16][R36.64+0x10] ;  /* 0x0000101024197981 */ /* 0x000362000c1e9900 */
[----:B------:R-:W-:-:S03]  /*14d0*/  MOV R33, UR11 ;  /* 0x0000000b00217c02 */ /* 0x000fc60008000f00 */
[----:B------:R-:W5:Y:S04]  /*14e0*/  LDG.E.CONSTANT R14, desc[UR16][R14.64+0x18] ;  /* 0x000018100e0e7981 */ /* 0x000f68000c1e9900 */
[----:B------:R2:W5:Y:S04]  /*14f0*/  LDG.E.CONSTANT R32, desc[UR16][R32.64+0x14] ;  /* 0x0000141020207981 */ /* 0x000568000c1e9900 */
[----:B------:R0:W5:Y:S04]  /*1500*/  LDG.E.CONSTANT R12, desc[UR16][R12.64+0x1c] ;  /* 0x00001c100c0c7981 */ /* 0x000168000c1e9900 */
[----:B------:R-:W1:Y:S02]  /*1510*/  LDS.128 R8, [R18] ;  /* 0x0000000012087984 */ /* 0x000e640000000c00 */
[----:B-1----:R-:W-:-:S02]  /*1520*/  HADD2.F32 R36, -RZ, R8.H1_H1 ;  /* 0x30000008ff247230 */ /* 0x002fc40000004100 */
[----:B------:R-:W-:Y:S02]  /*1530*/  HADD2.F32 R8, -RZ, R8.H0_H0 ;  /* 0x20000008ff087230 */ /* 0x000fe40000004100 */
[--C-:B--2---:R-:W-:Y:S02]  /*1540*/  HADD2.F32 R33, -RZ, R35.reuse.H1_H1 ;  /* 0x30000023ff217230 */ /* 0x104fe40000004100 */
[----:B------:R-:W-:-:S03]  /*1550*/  HADD2.F32 R35, -RZ, R35.H0_H0 ;  /* 0x20000023ff237230 */ /* 0x000fc60000004100 */
[----:B------:R-:W-:Y:S01]  /*1560*/  FMUL R36, R33, R36 ;  /* 0x0000002421247220 */ /* 0x000fe20000400000 */
[----:B------:R-:W-:-:S03]  /*1570*/  HADD2.F32 R33, -RZ, R9.H1_H1 ;  /* 0x30000009ff217230 */ /* 0x000fc60000004100 */
[----:B------:R-:W-:Y:S01]  /*1580*/  FFMA R35, R35, R8, R36 ;  /* 0x0000000823237223 */ /* 0x000fe20000000024 */
[--C-:B---3--:R-:W-:Y:S02]  /*1590*/  HADD2.F32 R8, -RZ, R28.reuse.H1_H1 ;  /* 0x3000001cff087230 */ /* 0x108fe40000004100 */
[----:B------:R-:W-:-:S03]  /*15a0*/  HADD2.F32 R15, -RZ, R28.H0_H0 ;  /* 0x2000001cff0f7230 */ /* 0x000fc60000004100 */
[----:B------:R-:W-:Y:S01]  /*15b0*/  FMUL R36, R8, R33 ;  /* 0x0000002108247220 */ /* 0x000fe20000400000 */
[----:B------:R-:W-:Y:S02]  /*15c0*/  HADD2.F32 R8, -RZ, R9.H0_H0 ;  /* 0x20000009ff087230 */ /* 0x000fe40000004100 */
[----:B------:R-:W-:-:S03]  /*15d0*/  HADD2.F32 R9, -RZ, R10.H1_H1 ;  /* 0x3000000aff097230 */ /* 0x000fc60000004100 */
[----:B------:R-:W-:Y:S01]  /*15e0*/  FFMA R15, R15, R8, R36 ;  /* 0x000000080f0f7223 */ /* 0x000fe20000000024 */
[----:B----4-:R-:W-:Y:S02]  /*15f0*/  HADD2.F32 R8, -RZ, R34.H1_H1 ;  /* 0x30000022ff087230 */ /* 0x010fe40000004100 */
[----:B------:R-:W-:-:S03]  /*1600*/  HADD2.F32 R28, -RZ, R11.H1_H1 ;  /* 0x3000000bff1c7230 */ /* 0x000fc60000004100 */
[----:B------:R-:W-:Y:S01]  /*1610*/  FMUL R8, R8, R9 ;  /* 0x0000000908087220 */ /* 0x000fe20000400000 */
[----:B-----5:R-:W-:Y:S02]  /*1620*/  HADD2.F32 R9, -RZ, R27.H1_H1 ;  /* 0x3000001bff097230 */ /* 0x020fe40000004100 */
[----:B------:R-:W-:Y:S02]  /*1630*/  HADD2.F32 R10, -RZ, R10.H0_H0 ;  /* 0x2000000aff0a7230 */ /* 0x000fe40000004100 */
[----:B0-----:R-:W-:Y:S02]  /*1640*/  HADD2.F32 R13, -RZ, R34.H0_H0 ;  /* 0x20000022ff0d7230 */ /* 0x001fe40000004100 */
[----:B------:R-:W-:Y:S01]  /*1650*/  FMUL R36, R9, R28 ;  /* 0x0000001c09247220 */ /* 0x000fe20000400000 */
[----:B------:R-:W-:Y:S02]  /*1660*/  HADD2.F32 R28, -RZ, R11.H0_H0 ;  /* 0x2000000bff1c7230 */ /* 0x000fe40000004100 */
[----:B------:R-:W-:-:S02]  /*1670*/  FFMA R13, R13, R10, R8 ;  /* 0x0000000a0d0d7223 */ /* 0x000fc40000000008 */
[----:B------:R-:W0:Y:S01]  /*1680*/  LDS.128 R8, [R18+0x10] ;  /* 0x0000100012087984 */ /* 0x000e220000000c00 */
[----:B------:R-:W-:-:S05]  /*1690*/  HADD2.F32 R27, -RZ, R27.H0_H0 ;  /* 0x2000001bff1b7230 */ /* 0x000fca0000004100 */
[----:B------:R-:W-:Y:S01]  /*16a0*/  FFMA R27, R27, R28, R36 ;  /* 0x0000001c1b1b7223 */ /* 0x000fe20000000024 */
[----:B------:R-:W-:-:S04]  /*16b0*/  FADD R28, RZ, R35 ;  /* 0x00000023ff1c7221 */ /* 0x000fc80000000000 */
[----:B------:R-:W-:Y:S01]  /*16c0*/  FADD R28, R28, R15 ;  /* 0x0000000f1c1c7221 */ /* 0x000fe20000000000 */
[----:B------:R-:W-:-:S03]  /*16d0*/  HADD2.F32 R15, -RZ, R25.H1_H1 ;  /* 0x30000019ff0f7230 */ /* 0x000fc60000004100 */
[----:B------:R-:W-:Y:S01]  /*16e0*/  FADD R28, R28, R13 ;  /* 0x0000000d1c1c7221 */ /* 0x000fe20000000000 */
[--C-:B------:R-:W-:Y:S02]  /*16f0*/  HADD2.F32 R13, -RZ, R32.reuse.H1_H1 ;  /* 0x30000020ff0d7230 */ /* 0x100fe40000004100 */
[----:B------:R-:W-:Y:S02]  /*1700*/  HADD2.F32 R32, -RZ, R32.H0_H0 ;  /* 0x20000020ff207230 */ /* 0x000fe40000004100 */
[----:B------:R-:W-:Y:S01]  /*1710*/  FADD R27, R28, R27 ;  /* 0x0000001b1c1b7221 */ /* 0x000fe20000000000 */
[----:B------:R-:W-:Y:S02]  /*1720*/  HADD2.F32 R28, -RZ, R14.H1_H1 ;  /* 0x3000000eff1c7230 */ /* 0x000fe40000004100 */
[----:B0-----:R-:W-:-:S05]  /*1730*/  HADD2.F32 R34, -RZ, R8.H1_H1 ;  /* 0x30000008ff227230 */ /* 0x001fca0000004100 */
[----:B------:R-:W-:Y:S01]  /*1740*/  FMUL R33, R15, R34 ;  /* 0x000000220f217220 */ /* 0x000fe20000400000 */
[----:B------:R-:W-:Y:S02]  /*1750*/  HADD2.F32 R15, -RZ, R8.H0_H0 ;  /* 0x20000008ff0f7230 */ /* 0x000fe40000004100 */
[----:B------:R-:W-:Y:S02]  /*1760*/  HADD2.F32 R8, -RZ, R25.H0_H0 ;  /* 0x20000019ff087230 */ /* 0x000fe40000004100 */
[----:B------:R-:W-:-:S03]  /*1770*/  HADD2.F32 R34, -RZ, R9.H1_H1 ;  /* 0x30000009ff227230 */ /* 0x000fc60000004100 */
[----:B------:R-:W-:Y:S01]  /*1780*/  FFMA R8, R8, R15, R33 ;  /* 0x0000000f08087223 */ /* 0x000fe20000000021 */
[----:B------:R-:W-:Y:S02]  /*1790*/  HADD2.F32 R15, -RZ, R9.H0_H0 ;  /* 0x20000009ff0f7230 */ /* 0x000fe40000004100 */
[----:B------:R-:W-:Y:S01]  /*17a0*/  FMUL R25, R13, R34 ;  /* 0x000000220d197220 */ /* 0x000fe20000400000 */
[--C-:B------:R-:W-:Y:S02]  /*17b0*/  HADD2.F32 R13, -RZ, R10.reuse.H1_H1 ;  /* 0x3000000aff0d7230 */ /* 0x100fe40000004100 */
[----:B------:R-:W-:Y:S01]  /*17c0*/  FADD R8, R27, R8 ;  /* 0x000000081b087221 */ /* 0x000fe20000000000 */
[----:B------:R-:W-:Y:S02]  /*17d0*/  HADD2.F32 R9, -RZ, R10.H0_H0 ;  /* 0x2000000aff097230 */ /* 0x000fe40000004100 */
[----:B------:R-:W-:Y:S01]  /*17e0*/  FFMA R15, R32, R15, R25 ;  /* 0x0000000f200f7223 */ /* 0x000fe20000000019 */
[----:B------:R-:W-:-:S02]  /*17f0*/  HADD2.F32 R10, -RZ, R11.H0_H0 ;  /* 0x2000000bff0a7230 */ /* 0x000fc40000004100 */
[----:B------:R-:W-:Y:S01]  /*1800*/  FMUL R13, R28, R13 ;  /* 0x0000000d1c0d7220 */ /* 0x000fe20000400000 */
[----:B------:R-:W-:Y:S02]  /*1810*/  HADD2.F32 R11, -RZ, R11.H1_H1 ;  /* 0x3000000bff0b7230 */ /* 0x000fe40000004100 */
[----:B------:R-:W-:Y:S02]  /*1820*/  HADD2.F32 R32, -RZ, R12.H1_H1 ;  /* 0x3000000cff207230 */ /* 0x000fe40000004100 */
[----:B------:R-:W-:Y:S02]  /*1830*/  HADD2.F32 R14, -RZ, R14.H0_H0 ;  /* 0x2000000eff0e7230 */ /* 0x000fe40000004100 */
[----:B------:R-:W-:Y:S01]  /*1840*/  FADD R8, R8, R15 ;  /* 0x0000000f08087221 */ /* 0x000fe20000000000 */
[----:B------:R-:W-:Y:S02]  /*1850*/  HADD2.F32 R15, -RZ, R12.H0_H0 ;  /* 0x2000000cff0f7230 */ /* 0x000fe40000004100 */
[----:B------:R-:W-:Y:S01]  /*1860*/  FMUL R32, R32, R11 ;  /* 0x0000000b20207220 */ /* 0x000fe20000400000 */
[----:B------:R-:W-:-:S03]  /*1870*/  FFMA R9, R14, R9, R13 ;  /* 0x000000090e097223 */ /* 0x000fc6000000000d */
[----:B------:R-:W-:Y:S01]  /*1880*/  FFMA R15, R15, R10, R32 ;  /* 0x0000000a0f0f7223 */ /* 0x000fe20000000020 */
[----:B------:R-:W-:-:S04]  /*1890*/  FADD R8, R8, R9 ;  /* 0x0000000908087221 */ /* 0x000fc80000000000 */
[----:B------:R-:W-:-:S04]  /*18a0*/  FADD R8, R8, R15 ;  /* 0x0000000f08087221 */ /* 0x000fc80000000000 */
[----:B------:R-:W-:-:S07]  /*18b0*/  FMUL R13, R8, UR12 ;  /* 0x0000000c080d7c20 */ /* 0x000fce0008400000 */
.L_x_16:
[----:B------:R-:W-:Y:S01]  /*18c0*/  UMOV UR12, 0xffffffff ;  /* 0xffffffff000c7882 */ /* 0x000fe20000000000 */
[----:B------:R-:W-:Y:S02]  /*18d0*/  VIADD R28, R24, UR4 ;  /* 0x00000004181c7c36 */ /* 0x000fe40008000000 */
[----:B------:R-:W-:Y:S05]  /*18e0*/  BRA.DIV UR12, `(.L_x_17) ;  /* 0x0000003e0c207947 */ /* 0x000fea000b800000 */
[----:B---34-:R-:W0:Y:S01]  /*18f0*/  SHFL.BFLY PT, R12, R13, 0x10, 0x1f ;  /* 0x0e001f000d0c7f89 */ /* 0x018e2200000e0000 */
[----:B------:R-:W1:Y:S01]  /*1900*/  LDC R25, c[0x0][0x3a0] ;  /* 0x0000e800ff197b82 */ /* 0x000e620000000800 */
[----:B------:R-:W-:Y:S02]  /*1910*/  PLOP3.LUT P0, PT, PT, PT, PT, 0x80, 0x8 ;  /* 0x000000000008781c */ /* 0x000fe40003f0f070 */
[----:B0-----:R-:W-:Y:S02]  /*1920*/  FMNMX R15, R12, R13, !PT ;  /* 0x0000000d0c0f7209 */ /* 0x001fe40007800000 */
[----:B-1----:R-:W-:-:S03]  /*1930*/  ISETP.LT.AND P3, PT, R28, R25, !P3 ;  /* 0x000000191c00720c */ /* 0x002fc60005f61270 */
[----:B------:R-:W0:Y:S02]  /*1940*/  SHFL.BFLY PT, R12, R15, 0x8, 0x1f ;  /* 0x0d001f000f0c7f89 */ /* 0x000e2400000e0000 */
[----:B0-----:R-:W-:-:S05]  /*1950*/  FMNMX R27, R15, R12, !PT ;  /* 0x0000000c0f1b7209 */ /* 0x001fca0007800000 */
[----:B------:R-:W0:Y:S02]  /*1960*/  SHFL.BFLY PT, R12, R27, 0x4, 0x1f ;  /* 0x0c801f001b0c7f89 */ /* 0x000e2400000e0000 */
[----:B0-----:R-:W-:-:S05]  /*1970*/  FMNMX R32, R27, R12, !PT ;  /* 0x0000000c1b207209 */ /* 0x001fca0007800000 */
[----:B------:R-:W0:Y:S02]  /*1980*/  SHFL.BFLY PT, R12, R32, 0x2, 0x1f ;  /* 0x0c401f00200c7f89 */ /* 0x000e2400000e0000 */
[----:B0-----:R-:W-:-:S05]  /*1990*/  FMNMX R33, R32, R12, !PT ;  /* 0x0000000c20217209 */ /* 0x001fca0007800000 */
[----:B------:R-:W0:Y:S02]  /*19a0*/  SHFL.BFLY PT, R12, R33, 0x1, 0x1f ;  /* 0x0c201f00210c7f89 */ /* 0x000e2400000e0000 */
[----:B0-----:R-:W-:-:S05]  /*19b0*/  FMNMX R14, R33, R12, !PT ;  /* 0x0000000c210e7209 */ /* 0x001fca0007800000 */
[----:B------:R-:W-:-:S04]  /*19c0*/  @P3 FADD R13, -R14, R13 ;  /* 0x0000000d0e0d3221 */ /* 0x000fc80000000100 */
[----:B------:R-:W-:Y:S01]  /*19d0*/  @P3 FMUL R15, R13, 1.4426950216293334961 ;  /* 0x3fb8aa3b0d0f3820 */ /* 0x000fe20000400000 */
[----:B------:R-:W-:-:S04]  /*19e0*/  HFMA2 R13, -RZ, RZ, 0, 0 ;  /* 0x00000000ff0d7431 */ /* 0x000fc800000001ff */
[----:B------:R-:W-:-:S04]  /*19f0*/  @P3 FSETP.GEU.AND P1, PT, R15, -126, PT ;  /* 0xc2fc00000f00380b */ /* 0x000fc80003f2e000 */
[----:B------:R-:W-:-:S13]  /*1a00*/  @P3 PLOP3.LUT P0, PT, P1, PT, PT, 0x80, 0x8 ;  /* 0x000000000008381c */ /* 0x000fda0000f0f070 */
[----:B------:R-:W-:-:S04]  /*1a10*/  @!P0 FMUL R15, R15, 0.5 ;  /* 0x3f0000000f0f8820 */ /* 0x000fc80000400000 */
[----:B------:R-:W0:Y:S02]  /*1a20*/  @P3 MUFU.EX2 R12, R15 ;  /* 0x0000000f000c3308 */ /* 0x000e240000000800 */
[----:B0-----:R-:W-:-:S05]  /*1a30*/  @!P0 FMUL R12, R12, R12 ;  /* 0x0000000c0c0c8220 */ /* 0x001fca0000400000 */
[----:B------:R-:W-:-:S05]  /*1a40*/  @P3 MOV R13, R12 ;  /* 0x0000000c000d3202 */ /* 0x000fca0000000f00 */
[----:B------:R-:W0:Y:S02]  /*1a50*/  SHFL.BFLY PT, R12, R13, 0x10, 0x1f ;  /* 0x0e001f000d0c7f89 */ /* 0x000e2400000e0000 */
[----:B0-----:R-:W-:-:S05]  /*1a60*/  FADD R27, R12, R13 ;  /* 0x0000000d0c1b7221 */ /* 0x001fca0000000000 */
[----:B------:R-:W0:Y:S02]  /*1a70*/  SHFL.BFLY PT, R12, R27, 0x8, 0x1f ;  /* 0x0d001f001b0c7f89 */ /* 0x000e2400000e0000 */
[----:B0-----:R-:W-:-:S05]  /*1a80*/  FADD R32, R27, R12 ;  /* 0x0000000c1b207221 */ /* 0x001fca0000000000 */
[----:B------:R-:W0:Y:S02]  /*1a90*/  SHFL.BFLY PT, R12, R32, 0x4, 0x1f ;  /* 0x0c801f00200c7f89 */ /* 0x000e2400000e0000 */
[----:B0-----:R-:W-:-:S05]  /*1aa0*/  FADD R33, R32, R12 ;  /* 0x0000000c20217221 */ /* 0x001fca0000000000 */
[----:B------:R-:W0:Y:S02]  /*1ab0*/  SHFL.BFLY PT, R12, R33, 0x2, 0x1f ;  /* 0x0c401f00210c7f89 */ /* 0x000e2400000e0000 */
[----:B0-----:R-:W-:-:S05]  /*1ac0*/  FADD R15, R33, R12 ;  /* 0x0000000c210f7221 */ /* 0x001fca0000000000 */
[----:B------:R0:W1:Y:S02]  /*1ad0*/  SHFL.BFLY PT, R12, R15, 0x1, 0x1f ;  /* 0x0c201f000f0c7f89 */ /* 0x00006400000e0000 */
.L_x_41:
[----:B01----:R-:W-:Y:S01]  /*1ae0*/  FADD R15, R15, R12 ;  /* 0x0000000c0f0f7221 */ /* 0x003fe20000000000 */
[----:B------:R-:W-:Y:S01]  /*1af0*/  FSETP.NEU.AND P4, PT, R6, RZ, PT ;  /* 0x000000ff0600720b */ /* 0x000fe20003f8d000 */
[----:B------:R-:W-:Y:S01]  /*1b00*/  IMAD.MOV.U32 R9, RZ, RZ, RZ ;  /* 0x000000ffff097224 */ /* 0x000fe200078e00ff */
[----:B------:R-:W-:Y:S01]  /*1b10*/  FMNMX R27, R30, R14, !PT ;  /* 0x0000000e1e1b7209 */ /* 0x000fe20007800000 */
[----:B------:R-:W-:Y:S01]  /*1b20*/  UIADD3 UR12, UPT, UPT, UR18, 0x1, URZ ;  /* 0x00000001120c7890 */ /* 0x000fe2000fffe0ff */
[----:B------:R-:W-:Y:S02]  /*1b30*/  FSETP.NEU.AND P5, PT, R15, RZ, PT ;  /* 0x000000ff0f00720b */ /* 0x000fe40003fad000 */
[----:B------:R-:W-:Y:S02]  /*1b40*/  PLOP3.LUT P0, PT, PT, PT, PT, 0x80, 0x8 ;  /* 0x000000000008781c */ /* 0x000fe40003f0f070 */
[----:B------:R-:W-:-:S05]  /*1b50*/  MOV R12, RZ ;  /* 0x000000ff000c7202 */ /* 0x000fca0000000f00 */
[----:B------:R-:W-:-:S04]  /*1b60*/  @P4 FADD R8, R30, -R27 ;  /* 0x8000001b1e084221 */ /* 0x000fc80000000000 */
[----:B------:R-:W-:Y:S01]  /*1b70*/  @P5 FADD R14, R14, -R27 ;  /* 0x8000001b0e0e5221 */ /* 0x000fe20000000000 */
[----:B------:R-:W-:-:S03]  /*1b80*/  @P4 FMUL R8, R8, 1.4426950216293334961 ;  /* 0x3fb8aa3b08084820 */ /* 0x000fc60000400000 */
[----:B------:R-:W-:Y:S02]  /*1b90*/  @P5 FMUL R14, R14, 1.4426950216293334961 ;  /* 0x3fb8aa3b0e0e5820 */ /* 0x000fe40000400000 */
[----:B------:R-:W-:-:S03]  /*1ba0*/  @P4 FSETP.GEU.AND P2, PT, R8, -126, PT ;  /* 0xc2fc00000800480b */ /* 0x000fc60003f4e000 */
[----:B------:R-:W-:-:S04]  /*1bb0*/  @P5 FSETP.GEU.AND P1, PT, R14, -126, PT ;  /* 0xc2fc00000e00580b */ /* 0x000fc80003f2e000 */
[----:B------:R-:W-:Y:S02]  /*1bc0*/  @P5 PLOP3.LUT P0, PT, P1, PT, PT, 0x80, 0x8 ;  /* 0x000000000008581c */ /* 0x000fe40000f0f070 */
[----:B------:R-:W-:Y:S02]  /*1bd0*/  PLOP3.LUT P1, PT, PT, PT, PT, 0x80, 0x8 ;  /* 0x000000000008781c */ /* 0x000fe40003f2f070 */
[----:B------:R-:W-:Y:S02]  /*1be0*/  @P4 PLOP3.LUT P1, PT, P2, PT, PT, 0x80, 0x8 ;  /* 0x000000000008481c */ /* 0x000fe4000172f070 */
[----:B------:R-:W-:-:S07]  /*1bf0*/  ISETP.NE.AND P2, PT, R24, RZ, PT ;  /* 0x000000ff1800720c */ /* 0x000fce0003f45270 */
[----:B------:R-:W-:-:S04]  /*1c00*/  @!P0 FMUL R14, R14, 0.5 ;  /* 0x3f0000000e0e8820 */ /* 0x000fc80000400000 */
[----:B------:R-:W0:Y:S01]  /*1c10*/  @P5 MUFU.EX2 R11, R14 ;  /* 0x0000000e000b5308 */ /* 0x000e220000000800 */
[----:B------:R-:W-:Y:S01]  /*1c20*/  @!P1 FMUL R8, R8, 0.5 ;  /* 0x3f00000008089820 */ /* 0x000fe20000400000 */
[----:B------:R-:W1:Y:S06]  /*1c30*/  @!P2 S2R R33, SR_CgaCtaId ;  /* 0x000000000021a919 */ /* 0x000e6c0000008800 */
[----:B------:R-:W2:Y:S01]  /*1c40*/  @P4 MUFU.EX2 R10, R8 ;  /* 0x00000008000a4308 */ /* 0x000ea20000000800 */
[----:B0-----:R-:W-:Y:S01]  /*1c50*/  @!P0 FMUL R11, R11, R11 ;  /* 0x0000000b0b0b8220 */ /* 0x001fe20000400000 */
[----:B------:R-:W-:-:S04]  /*1c60*/  ISETP.LE.AND P0, PT, R26, UR12, PT ;  /* 0x0000000c1a007c0c */ /* 0x000fc8000bf03270 */
[----:B------:R-:W-:Y:S01]  /*1c70*/  @P5 MOV R12, R11 ;  /* 0x0000000b000c5202 */ /* 0x000fe20000000f00 */
[----:B--2---:R-:W-:-:S04]  /*1c80*/  @!P1 FMUL R10, R10, R10 ;  /* 0x0000000a0a0a9220 */ /* 0x004fc80000400000 */
[----:B------:R-:W-:Y:S01]  /*1c90*/  FMUL R11, R15, R12 ;  /* 0x0000000c0f0b7220 */ /* 0x000fe20000400000 */
[----:B------:R-:W-:Y:S01]  /*1ca0*/  FMUL R12, R12, R13 ;  /* 0x0000000d0c0c7220 */ /* 0x000fe20000400000 */
[----:B------:R-:W-:Y:S02]  /*1cb0*/  MOV R13, 0xff800000 ;  /* 0xff800000000d7802 */ /* 0x000fe40000000f00 */
[----:B------:R-:W-:Y:S02]  /*1cc0*/  @P4 MOV R9, R10 ;  /* 0x0000000a00094202 */ /* 0x000fe40000000f00 */
[----:B------:R-:W-:Y:S02]  /*1cd0*/  @!P2 MOV R10, 0x400 ;  /* 0x00000400000aa802 */ /* 0x000fe40000000f00 */
[----:B------:R-:W-:Y:S01]  /*1ce0*/  FSEL R12, R12, RZ, P3 ;  /* 0x000000ff0c0c7208 */ /* 0x000fe20001800000 */
[----:B------:R-:W-:Y:S01]  /*1cf0*/  FFMA R6, R6, R9, R11 ;  /* 0x0000000906067223 */ /* 0x000fe2000000000b */
[----:B-1----:R-:W-:-:S02]  /*1d00*/  @!P2 LEA R10, R33, R10, 0x18 ;  /* 0x0000000a210aa211 */ /* 0x002fc400078ec0ff */
[----:B------:R-:W-:-:S03]  /*1d10*/  ISETP.LE.AND P3, PT, R26, UR12, PT ;  /* 0x0000000c1a007c0c */ /* 0x000fc6000bf63270 */
[----:B------:R0:W-:Y:S04]  /*1d20*/  @!P2 STS [R10+0xa20], R9 ;  /* 0x000a20090a00a388 */ /* 0x0001e80000000800 */
[----:B------:R0:W-:Y:S04]  /*1d30*/  @!P2 STS [R10+0xa00], R27 ;  /* 0x000a001b0a00a388 */ /* 0x0001e80000000800 */
[----:B------:R0:W-:Y:S04]  /*1d40*/  @!P2 STS [R10+0xa10], R6 ;  /* 0x000a10060a00a388 */ /* 0x0001e80000000800 */
[----:B------:R0:W-:Y:S01]  /*1d50*/  STS [R7], R12 ;  /* 0x0000000c07007388 */ /* 0x0001e20000000800 */
[----:B------:R-:W-:Y:S05]  /*1d60*/  @P0 BRA `(.L_x_18) ;  /* 0x0000000400400947 */ /* 0x000fea0003800000 */
[----:B------:R-:W-:Y:S01]  /*1d70*/  IMAD.U32 R14, RZ, RZ, UR10 ;  /* 0x0000000aff0e7e24 */ /* 0x000fe2000f8e00ff */
[----:B------:R-:W-:Y:S02]  /*1d80*/  MOV R15, UR11 ;  /* 0x0000000b000f7c02 */ /* 0x000fe40008000f00 */
[----:B0-----:R-:W-:Y:S02]  /*1d90*/  MOV R12, UR10 ;  /* 0x0000000a000c7c02 */ /* 0x001fe40008000f00 */
[----:B------:R-:W-:Y:S01]  /*1da0*/  MOV R13, UR11 ;  /* 0x0000000b000d7c02 */ /* 0x000fe20008000f00 */
[----:B------:R-:W2:Y:S01]  /*1db0*/  LDG.E.CONSTANT R30, desc[UR16][R14.64+0x20] ;  /* 0x000020100e1e7981 */ /* 0x000ea2000c1e9900 */
[----:B------:R-:W-:Y:S01]  /*1dc0*/  IMAD.U32 R34, RZ, RZ, UR10 ;  /* 0x0000000aff227e24 */ /* 0x000fe2000f8e00ff */
[----:B------:R-:W-:Y:S01]  /*1dd0*/  MOV R35, UR11 ;  /* 0x0000000b00237c02 */ /* 0x000fe20008000f00 */
[----:B------:R-:W0:Y:S01]  /*1de0*/  LDCU UR12, c[0x0][0x3a8] ;  /* 0x00007500ff0c77ac */ /* 0x000e220008000800 */
[----:B------:R-:W3:Y:S04]  /*1df0*/  LDG.E.CONSTANT R37, desc[UR16][R12.64+0x24] ;  /* 0x000024100c257981 */ /* 0x000ee8000c1e9900 */
[----:B------:R1:W4:Y:S04]  /*1e00*/  LDG.E.CONSTANT R33, desc[UR16][R34.64+0x28] ;  /* 0x0000281022217981 */ /* 0x000328000c1e9900 */
[----:B------:R-:W5:Y:S04]  /*1e10*/  LDG.E.CONSTANT R32, desc[UR16][R14.64+0x2c] ;  /* 0x00002c100e207981 */ /* 0x000f68000c1e9900 */
[----:B------:R0:W4:Y:S04]  /*1e20*/  LDG.E.CONSTANT R36, desc[UR16][R12.64+0x30] ;  /* 0x000030100c247981 */ /* 0x000128000c1e9900 */
[----:B------:R-:W1:Y:S02]  /*1e30*/  LDS.128 R8, [R18] ;  /* 0x0000000012087984 */ /* 0x000e640000000c00 */
[----:B-1----:R-:W-:-:S02]  /*1e40*/  HADD2.F32 R35, -RZ, R8.H1_H1 ;  /* 0x30000008ff237230 */ /* 0x002fc40000004100 */
[----:B------:R-:W-:Y:S02]  /*1e50*/  HADD2.F32 R8, -RZ, R8.H0_H0 ;  /* 0x20000008ff087230 */ /* 0x000fe40000004100 */
[--C-:B0-----:R-:W-:Y:S02]  /*1e60*/  HADD2.F32 R13, -RZ, R10.reuse.H1_H1 ;  /* 0x3000000aff0d7230 */ /* 0x101fe40000004100 */
[----:B------:R-:W-:Y:S02]  /*1e70*/  HADD2.F32 R10, -RZ, R10.H0_H0 ;  /* 0x2000000aff0a7230 */ /* 0x000fe40000004100 */
[--C-:B--2---:R-:W-:Y:S02]  /*1e80*/  HADD2.F32 R14, -RZ, R30.reuse.H1_H1 ;  /* 0x3000001eff0e7230 */ /* 0x104fe40000004100 */
[----:B------:R-:W-:Y:S02]  /*1e90*/  HADD2.F32 R30, -RZ, R30.H0_H0 ;  /* 0x2000001eff1e7230 */ /* 0x000fe40000004100 */
[----:B---3--:R-:W-:-:S02]  /*1ea0*/  HADD2.F32 R34, -RZ, R37.H0_H0 ;  /* 0x20000025ff227230 */ /* 0x008fc40000004100 */
[----:B------:R-:W-:-:S04]  /*1eb0*/  FMUL R35, R14, R35 ;  /* 0x000000230e237220 */ /* 0x000fc80000400000 */
[----:B------:R-:W-:Y:S01]  /*1ec0*/  FFMA R30, R30, R8, R35 ;  /* 0x000000081e1e7223 */ /* 0x000fe20000000023 */
[----:B------:R-:W-:Y:S02]  /*1ed0*/  HADD2.F32 R35, -RZ, R9.H1_H1 ;  /* 0x30000009ff237230 */ /* 0x000fe40000004100 */
[----:B------:R-:W-:Y:S02]  /*1ee0*/  HADD2.F32 R8, -RZ, R37.H1_H1 ;  /* 0x30000025ff087230 */ /* 0x000fe40000004100 */
[----:B------:R-:W-:Y:S02]  /*1ef0*/  HADD2.F32 R9, -RZ, R9.H0_H0 ;  /* 0x20000009ff097230 */ /* 0x000fe40000004100 */
[----:B-----5:R-:W-:Y:S02]  /*1f00*/  HADD2.F32 R37, -RZ, R32.H0_H0 ;  /* 0x20000020ff257230 */ /* 0x020fe40000004100 */
[----:B------:R-:W-:Y:S01]  /*1f10*/  FMUL R35, R8, R35 ;  /* 0x0000002308237220 */ /* 0x000fe20000400000 */
[----:B----4-:R-:W-:-:S03]  /*1f20*/  HADD2.F32 R8, -RZ, R33.H1_H1 ;  /* 0x30000021ff087230 */ /* 0x010fc60000004100 */
[----:B------:R-:W-:Y:S01]  /*1f30*/  FFMA R34, R34, R9, R35 ;  /* 0x0000000922227223 */ /* 0x000fe20000000023 */
[----:B------:R-:W-:Y:S02]  /*1f40*/  HADD2.F32 R35, -RZ, R33.H0_H0 ;  /* 0x20000021ff237230 */ /* 0x000fe40000004100 */
[----:B------:R-:W-:Y:S01]  /*1f50*/  FMUL R8, R8, R13 ;  /* 0x0000000d08087220 */ /* 0x000fe20000400000 */
[----:B------:R-:W-:Y:S01]  /*1f60*/  HADD2.F32 R9, -RZ, R11.H1_H1 ;  /* 0x3000000bff097230 */ /* 0x000fe20000004100 */
[----:B------:R-:W0:Y:S01]  /*1f70*/  LDS.128 R12, [R18+0x10] ;  /* 0x00001000120c7984 */ /* 0x000e220000000c00 */
[----:B------:R-:W-:Y:S01]  /*1f80*/  MOV R33, UR11 ;  /* 0x0000000b00217c02 */ /* 0x000fe20008000f00 */
[----:B------:R-:W-:Y:S01]  /*1f90*/  FFMA R35, R35, R10, R8 ;  /* 0x0000000a23237223 */ /* 0x000fe20000000008 */
[----:B------:R-:W-:Y:S01]  /*1fa0*/  HADD2.F32 R8, -RZ, R32.H1_H1 ;  /* 0x30000020ff087230 */ /* 0x000fe20000004100 */
[----:B------:R-:W-:-:S04]  /*1fb0*/  MOV R32, UR10 ;  /* 0x0000000a00207c02 */ /* 0x000fc80008000f00 */
[----:B------:R-:W-:Y:S01]  /*1fc0*/  FMUL R10, R8, R9 ;  /* 0x00000009080a7220 */ /* 0x000fe20000400000 */
[----:B------:R-:W-:Y:S01]  /*1fd0*/  HADD2.F32 R8, -RZ, R11.H0_H0 ;  /* 0x2000000bff087230 */ /* 0x000fe20000004100 */
[----:B------:R-:W2:Y:S04]  /*1fe0*/  LDG.E.CONSTANT R32, desc[UR16][R32.64+0x34] ;  /* 0x0000341020207981 */ /* 0x000ea8000c1e9900 */
[----:B------:R-:W-:Y:S01]  /*1ff0*/  FFMA R37, R37, R8, R10 ;  /* 0x0000000825257223 */ /* 0x000fe2000000000a */
[----:B------:R-:W-:Y:S02]  /*2000*/  HADD2.F32 R8, -RZ, R36.H1_H1 ;  /* 0x30000024ff087230 */ /* 0x000fe40000004100 */
[----:B------:R-:W-:Y:S02]  /*2010*/  IMAD.U32 R10, RZ, RZ, UR10 ;  /* 0x0000000aff0a7e24 */ /* 0x000fe4000f8e00ff */
[----:B0-----:R-:W-:-:S05]  /*2020*/  HADD2.F32 R9, -RZ, R12.H1_H1 ;  /* 0x3000000cff097230 */ /* 0x001fca0000004100 */
[----:B------:R-:W-:Y:S01]  /*2030*/  FMUL R11, R8, R9 ;  /* 0x00000009080b7220 */ /* 0x000fe20000400000 */
[----:B------:R-:W-:Y:S02]  /*2040*/  HADD2.F32 R9, -RZ, R12.H0_H0 ;  /* 0x2000000cff097230 */ /* 0x000fe40000004100 */
[----:B------:R-:W-:-:S05]  /*2050*/  HADD2.F32 R12, -RZ, R36.H0_H0 ;  /* 0x20000024ff0c7230 */ /* 0x000fca0000004100 */
[----:B------:R-:W-:Y:S01]  /*2060*/  FFMA R12, R12, R9, R11 ;  /* 0x000000090c0c7223 */ /* 0x000fe2000000000b */
[----:B------:R-:W-:Y:S02]  /*2070*/  MOV R11, UR11 ;  /* 0x0000000b000b7c02 */ /* 0x000fe40008000f00 */
[----:B------:R-:W-:-:S03]  /*2080*/  MOV R8, UR10 ;  /* 0x0000000a00087c02 */ /* 0x000fc60008000f00 */
[----:B------:R0:W3:Y:S01]  /*2090*/  LDG.E.CONSTANT R10, desc[UR16][R10.64+0x38] ;  /* 0x000038100a0a7981 */ /* 0x0000e2000c1e9900 */
[----:B------:R-:W-:-:S05]  /*20a0*/  MOV R9, UR11 ;  /* 0x0000000b00097c02 */ /* 0x000fca0008000f00 */
[----:B------:R3:W4:Y:S01]  /*20b0*/  LDG.E.CONSTANT R8, desc[UR16][R8.64+0x3c] ;  /* 0x00003c1008087981 */ /* 0x000722000c1e9900 */
[----:B------:R-:W-:-:S04]  /*20c0*/  FADD R30, RZ, R30 ;  /* 0x0000001eff1e7221 */ /* 0x000fc80000000000 */
[----:B------:R-:W-:Y:S01]  /*20d0*/  FADD R30, R30, R34 ;  /* 0x000000221e1e7221 */ /* 0x000fe20000000000 */
[----:B------:R-:W-:-:S03]  /*20e0*/  HADD2.F32 R34, -RZ, R13.H1_H1 ;  /* 0x3000000dff227230 */ /* 0x000fc60000004100 */
[----:B------:R-:W-:Y:S01]  /*20f0*/  FADD R30, R30, R35 ;  /* 0x000000231e1e7221 */ /* 0x000fe20000000000 */
[----:B------:R-:W-:-:S03]  /*2100*/  HADD2.F32 R13, -RZ, R13.H0_H0 ;  /* 0x2000000dff0d7230 */ /* 0x000fc60000004100 */
[----:B------:R-:W-:Y:S01]  /*2110*/  FADD R37, R30, R37 ;  /* 0x000000251e257221 */ /* 0x000fe20000000000 */
[----:B------:R-:W-:-:S03]  /*2120*/  HADD2.F32 R30, -RZ, R14.H1_H1 ;  /* 0x3000000eff1e7230 */ /* 0x000fc60000004100 */
[----:B------:R-:W-:Y:S01]  /*2130*/  FADD R12, R37, R12 ;  /* 0x0000000c250c7221 */ /* 0x000fe20000000000 */
[--C-:B--2---:R-:W-:Y:S02]  /*2140*/  HADD2.F32 R33, -RZ, R32.reuse.H1_H1 ;  /* 0x30000020ff217230 */ /* 0x104fe40000004100 */
[----:B------:R-:W-:-:S03]  /*2150*/  HADD2.F32 R32, -RZ, R32.H0_H0 ;  /* 0x20000020ff207230 */ /* 0x000fc60000004100 */
[----:B------:R-:W-:-:S04]  /*2160*/  FMUL R33, R33, R34 ;  /* 0x0000002221217220 */ /* 0x000fc80000400000 */
[----:B0-----:R-:W-:Y:S01]  /*2170*/  FFMA R11, R32, R13, R33 ;  /* 0x0000000d200b7223 */ /* 0x001fe20000000021 */
[--C-:B------:R-:W-:Y:S02]  /*2180*/  HADD2.F32 R33, -RZ, R15.reuse.H1_H1 ;  /* 0x3000000fff217230 */ /* 0x100fe40000004100 */
[----:B------:R-:W-:Y:S02]  /*2190*/  HADD2.F32 R15, -RZ, R15.H0_H0 ;  /* 0x2000000fff0f7230 */ /* 0x000fe40000004100 */
[----:B------:R-:W-:Y:S01]  /*21a0*/  FADD R11, R12, R11 ;  /* 0x0000000b0c0b7221 */ /* 0x000fe20000000000 */
[--C-:B---3--:R-:W-:Y:S02]  /*21b0*/  HADD2.F32 R9, -RZ, R10.reuse.H1_H1 ;  /* 0x3000000aff097230 */ /* 0x108fe40000004100 */
[----:B------:R-:W-:-:S03]  /*21c0*/  HADD2.F32 R10, -RZ, R10.H0_H0 ;  /* 0x2000000aff0a7230 */ /* 0x000fc60000004100 */
[----:B------:R-:W-:Y:S01]  /*21d0*/  FMUL R13, R9, R30 ;  /* 0x0000001e090d7220 */ /* 0x000fe20000400000 */
[----:B------:R-:W-:Y:S02]  /*21e0*/  HADD2.F32 R9, -RZ, R14.H0_H0 ;  /* 0x2000000eff097230 */ /* 0x000fe40000004100 */
[--C-:B----4-:R-:W-:Y:S02]  /*21f0*/  HADD2.F32 R14, -RZ, R8.reuse.H1_H1 ;  /* 0x30000008ff0e7230 */ /* 0x110fe40000004100 */
[----:B------:R-:W-:Y:S02]  /*2200*/  HADD2.F32 R8, -RZ, R8.H0_H0 ;  /* 0x20000008ff087230 */ /* 0x000fe40000004100 */
[----:B------:R-:W-:Y:S01]  /*2210*/  FFMA R10, R10, R9, R13 ;  /* 0x000000090a0a7223 */ /* 0x000fe2000000000d */
[----:B------:R-:W-:-:S03]  /*2220*/  FMUL R33, R14, R33 ;  /* 0x000000210e217220 */ /* 0x000fc60000400000 */
[----:B------:R-:W-:Y:S01]  /*2230*/  FADD R10, R11, R10 ;  /* 0x0000000a0b0a7221 */ /* 0x000fe20000000000 */
[----:B------:R-:W-:-:S04]  /*2240*/  FFMA R15, R8, R15, R33 ;  /* 0x0000000f080f7223 */ /* 0x000fc80000000021 */
[----:B------:R-:W-:-:S04]  /*2250*/  FADD R10, R10, R15 ;  /* 0x0000000f0a0a7221 */ /* 0x000fc80000000000 */
[----:B------:R-:W-:-:S07]  /*2260*/  FMUL R13, R10, UR12 ;  /* 0x0000000c0a0d7c20 */ /* 0x000fce0008400000 */
.L_x_18:
[----:B------:R-:W-:-:S03]  /*2270*/  UMOV UR12, 0xffffffff ;  /* 0xffffffff000c7882 */ /* 0x000fc60000000000 */
[----:B------:R-:W-:Y:S05]  /*2280*/  BRA.DIV UR12, `(.L_x_19) ;  /* 0x000000360ce07947 */ /* 0x000fea000b800000 */
[----:B0-----:R-:W0:Y:S01]  /*2290*/  SHFL.BFLY PT, R12, R13, 0x10, 0x1f ;  /* 0x0e001f000d0c7f89 */ /* 0x001e2200000e0000 */
[----:B------:R-:W-:Y:S02]  /*22a0*/  ISETP.LT.AND P3, PT, R28, R25, !P3 ;  /* 0x000000191c00720c */ /* 0x000fe40005f61270 */
[----:B------:R-:W-:Y:S02]  /*22b0*/  PLOP3.LUT P0, PT, PT, PT, PT, 0x80, 0x8 ;  /* 0x000000000008781c */ /* 0x000fe40003f0f070 */
[----:B0-----:R-:W-:-:S05]  /*22c0*/  FMNMX R11, R12, R13, !PT ;  /* 0x0000000d0c0b7209 */ /* 0x001fca0007800000 */
        /* <DEDUP_REMOVED lines=10> */
[----:B------:R-:W-:-:S04]  /*2370*/  IMAD.MOV.U32 R13, RZ, RZ, RZ ;  /* 0x000000ffff0d7224 */ /* 0x000fc800078e00ff */
        /* <DEDUP_REMOVED lines=15> */
.L_x_53:
[----:B01----:R-:W-:Y:S01]  /*2470*/  FADD R33, R33, R12 ;  /* 0x0000000c21217221 */ /* 0x003fe20000000000 */
[----:B------:R-:W-:Y:S01]  /*2480*/  FSETP.NEU.AND P4, PT, R5, RZ, PT ;  /* 0x000000ff0500720b */ /* 0x000fe20003f8d000 */
[----:B------:R-:W0:Y:S01]  /*2490*/  @!P2 S2R R32, SR_CgaCtaId ;  /* 0x000000000020a919 */ /* 0x000e220000008800 */
[----:B------:R-:W-:Y:S01]  /*24a0*/  FMNMX R30, R31, R14, !PT ;  /* 0x0000000e1f1e7209 */ /* 0x000fe20007800000 */
[----:B------:R-:W-:Y:S01]  /*24b0*/  HFMA2 R12, -RZ, RZ, 0, 0 ;  /* 0x00000000ff0c7431 */ /* 0x000fe200000001ff */
[----:B------:R-:W-:Y:S01]  /*24c0*/  FSETP.NEU.AND P5, PT, R33, RZ, PT ;  /* 0x000000ff2100720b */ /* 0x000fe20003fad000 */
[----:B------:R-:W-:Y:S01]  /*24d0*/  UIADD3 UR12, UPT, UPT, UR18, 0x2, URZ ;  /* 0x00000002120c7890 */ /* 0x000fe2000fffe0ff */
[----:B------:R-:W-:-:S07]  /*24e0*/  PLOP3.LUT P0, PT, PT, PT, PT, 0x80, 0x8 ;  /* 0x000000000008781c */ /* 0x000fce0003f0f070 */
[----:B------:R-:W-:-:S04]  /*24f0*/  @P4 FADD R8, R31, -R30 ;  /* 0x8000001e1f084221 */ /* 0x000fc80000000000 */
[----:B------:R-:W-:Y:S01]  /*2500*/  @P5 FADD R14, R14, -R30 ;  /* 0x8000001e0e0e5221 */ /* 0x000fe20000000000 */
[----:B------:R-:W-:Y:S01]  /*2510*/  @P4 FMUL R9, R8, 1.4426950216293334961 ;  /* 0x3fb8aa3b08094820 */ /* 0x000fe20000400000 */
[----:B------:R-:W-:Y:S02]  /*2520*/  MOV R8, RZ ;  /* 0x000000ff00087202 */ /* 0x000fe40000000f00 */
[----:B------:R-:W-:Y:S02]  /*2530*/  @P5 FMUL R14, R14, 1.4426950216293334961 ;  /* 0x3fb8aa3b0e0e5820 */ /* 0x000fe40000400000 */
[----:B------:R-:W-:-:S03]  /*2540*/  @P4 FSETP.GEU.AND P1, PT, R9, -126, PT ;  /* 0xc2fc00000900480b */ /* 0x000fc60003f2e000 */
[----:B------:R-:W-:Y:S02]  /*2550*/  @P5 FSETP.GEU.AND P6, PT, R14, -126, PT ;  /* 0xc2fc00000e00580b */ /* 0x000fe40003fce000 */
[----:B------:R-:W-:Y:S02]  /*2560*/  @P4 PLOP3.LUT P0, PT, P1, PT, PT, 0x80, 0x8 ;  /* 0x000000000008481c */ /* 0x000fe40000f0f070 */
[----:B------:R-:W-:Y:S02]  /*2570*/  PLOP3.LUT P1, PT, PT, PT, PT, 0x80, 0x8 ;  /* 0x000000000008781c */ /* 0x000fe40003f2f070 */
[----:B------:R-:W-:-:S09]  /*2580*/  @P5 PLOP3.LUT P1, PT, P6, PT, PT, 0x80, 0x8 ;  /* 0x000000000008581c */ /* 0x000fd2000372f070 */
[----:B------:R-:W-:-:S04]  /*2590*/  @!P0 FMUL R9, R9, 0.5 ;  /* 0x3f00000009098820 */ /* 0x000fc80000400000 */
[----:B------:R-:W-:Y:S01]  /*25a0*/  @!P1 FMUL R14, R14, 0.5 ;  /* 0x3f0000000e0e9820 */ /* 0x000fe20000400000 */
[----:B------:R-:W1:Y:S08]  /*25b0*/  @P4 MUFU.EX2 R10, R9 ;  /* 0x00000009000a4308 */ /* 0x000e700000000800 */
[----:B------:R-:W2:Y:S01]  /*25c0*/  @P5 MUFU.EX2 R11, R14 ;  /* 0x0000000e000b5308 */ /* 0x000ea20000000800 */
[----:B-1----:R-:W-:Y:S01]  /*25d0*/  @!P0 FMUL R10, R10, R10 ;  /* 0x0000000a0a0a8220 */ /* 0x002fe20000400000 */
[----:B------:R-:W-:-:S04]  /*25e0*/  ISETP.LE.AND P0, PT, R26, UR12, PT ;  /* 0x0000000c1a007c0c */ /* 0x000fc8000bf03270 */
[----:B------:R-:W-:Y:S01]  /*25f0*/  @P4 MOV R8, R10 ;  /* 0x0000000a00084202 */ /* 0x000fe20000000f00 */
[----:B--2---:R-:W-:-:S04]  /*2600*/  @!P1 FMUL R11, R11, R11 ;  /* 0x0000000b0b0b9220 */ /* 0x004fc80000400000 */
[----:B------:R-:W-:Y:S01]  /*2610*/  @P5 IMAD.MOV.U32 R12, RZ, RZ, R11 ;  /* 0x000000ffff0c5224 */ /* 0x000fe200078e000b */
[----:B------:R-:W-:-:S03]  /*2620*/  @!P2 MOV R11, 0x400 ;  /* 0x00000400000ba802 */ /* 0x000fc60000000f00 */
[----:B------:R-:W-:Y:S01]  /*2630*/  FMUL R10, R33, R12 ;  /* 0x0000000c210a7220 */ /* 0x000fe20000400000 */
[----:B------:R-:W-:Y:S01]  /*2640*/  FMUL R12, R12, R13 ;  /* 0x0000000d0c0c7220 */ /* 0x000fe20000400000 */
[----:B0-----:R-:W-:Y:S02]  /*2650*/  @!P2 LEA R11, R32, R11, 0x18 ;  /* 0x0000000b200ba211 */ /* 0x001fe400078ec0ff */
[----:B------:R-:W-:Y:S01]  /*2660*/  FFMA R5, R5, R8, R10 ;  /* 0x0000000805057223 */ /* 0x000fe2000000000a */
[----:B------:R-:W-:Y:S02]  /*2670*/  MOV R13, 0xff800000 ;  /* 0xff800000000d7802 */ /* 0x000fe40000000f00 */
[----:B------:R-:W-:Y:S01]  /*2680*/  FSEL R12, R12, RZ, P3 ;  /* 0x000000ff0c0c7208 */ /* 0x000fe20001800000 */
[----:B------:R0:W-:Y:S01]  /*2690*/  @!P2 STS [R11+0xa24], R8 ;  /* 0x000a24080b00a388 */ /* 0x0001e20000000800 */
[----:B------:R-:W-:-:S03]  /*26a0*/  ISETP.LE.AND P3, PT, R26, UR12, PT ;  /* 0x0000000c1a007c0c */ /* 0x000fc6000bf63270 */
[----:B------:R0:W-:Y:S04]  /*26b0*/  @!P2 STS [R11+0xa04], R30 ;  /* 0x000a041e0b00a388 */ /* 0x0001e80000000800 */
[----:B------:R0:W-:Y:S04]  /*26c0*/  @!P2 STS [R11+0xa14], R5 ;  /* 0x000a14050b00a388 */ /* 0x0001e80000000800 */
[----:B------:R0:W-:Y:S01]  /*26d0*/  STS [R7+0x80], R12 ;  /* 0x0000800c07007388 */ /* 0x0001e20000000800 */
[----:B------:R-:W-:Y:S05]  /*26e0*/  @P0 BRA `(.L_x_20) ;  /* 0x0000000400400947 */ /* 0x000fea0003800000 */
[----:B------:R-:W-:Y:S01]  /*26f0*/  MOV R14, UR10 ;  /* 0x0000000a000e7c02 */ /* 0x000fe20008000f00 */
[----:B------:R-:W-:Y:S01]  /*2700*/  IMAD.U32 R15, RZ, RZ, UR11 ;  /* 0x0000000bff0f7e24 */ /* 0x000fe2000f8e00ff */
[----:B0-----:R-:W-:Y:S02]  /*2710*/  MOV R12, UR10 ;  /* 0x0000000a000c7c02 */ /* 0x001fe40008000f00 */
[----:B------:R-:W-:Y:S01]  /*2720*/  MOV R13, UR11 ;  /* 0x0000000b000d7c02 */ /* 0x000fe20008000f00 */
[----:B------:R-:W-:Y:S01]  /*2730*/  IMAD.U32 R35, RZ, RZ, UR11 ;  /* 0x0000000bff237e24 */ /* 0x000fe2000f8e00ff */
[----:B------:R-:W2:Y:S01]  /*2740*/  LDG.E.CONSTANT R31, desc[UR16][R14.64+0x40] ;  /* 0x000040100e1f7981 */ /* 0x000ea2000c1e9900 */
[----:B------:R-:W-:Y:S01]  /*2750*/  MOV R34, UR10 ;  /* 0x0000000a00227c02 */ /* 0x000fe20008000f00 */
[----:B------:R-:W0:Y:S02]  /*2760*/  LDCU UR12, c[0x0][0x3a8] ;  /* 0x00007500ff0c77ac */ /* 0x000e240008000800 */
        /* <DEDUP_REMOVED lines=12> */
[----:B------:R-:W-:Y:S01]  /*2830*/  FMUL R14, R14, R35 ;  /* 0x000000230e0e7220 */ /* 0x000fe20000400000 */
[--C-:B------:R-:W-:Y:S02]  /*2840*/  HADD2.F32 R35, -RZ, R9.reuse.H1_H1 ;  /* 0x30000009ff237230 */ /* 0x100fe40000004100 */
[----:B------:R-:W-:Y:S02]  /*2850*/  HADD2.F32 R9, -RZ, R9.H0_H0 ;  /* 0x20000009ff097230 */ /* 0x000fe40000004100 */
[----:B------:R-:W-:Y:S01]  /*2860*/  FFMA R31, R31, R8, R14 ;  /* 0x000000081f1f7223 */ /* 0x000fe2000000000e */
[----:B------:R-:W-:Y:S02]  /*2870*/  HADD2.F32 R8, -RZ, R37.H1_H1 ;  /* 0x30000025ff087230 */ /* 0x000fe40000004100 */
[----:B-----5:R-:W-:-:S03]  /*2880*/  HADD2.F32 R37, -RZ, R32.H0_H0 ;  /* 0x20000020ff257230 */ /* 0x020fc60000004100 */
        /* <DEDUP_REMOVED lines=15> */
[----:B------:R-:W-:Y:S01]  /*2980*/  HADD2.F32 R8, -RZ, R36.H1_H1 ;  /* 0x30000024ff087230 */ /* 0x000fe20000004100 */
[----:B------:R-:W-:Y:S01]  /*2990*/  MOV R10, UR10 ;  /* 0x0000000a000a7c02 */ /* 0x000fe20008000f00 */
[----:B0-----:R-:W-:-:S05]  /*29a0*/  HADD2.F32 R9, -RZ, R12.H1_H1 ;  /* 0x3000000cff097230 */ /* 0x001fca0000004100 */
[----:B------:R-:W-:Y:S01]  /*29b0*/  FMUL R11, R8, R9 ;  /* 0x00000009080b7220 */ /* 0x000fe20000400000 */
[----:B------:R-:W-:Y:S02]  /*29c0*/  HADD2.F32 R9, -RZ, R12.H0_H0 ;  /* 0x2000000cff097230 */ /* 0x000fe40000004100 */
[----:B------:R-:W-:-:S05]  /*29d0*/  HADD2.F32 R12, -RZ, R36.H0_H0 ;  /* 0x20000024ff0c7230 */ /* 0x000fca0000004100 */
[----:B------:R-:W-:Y:S01]  /*29e0*/  FFMA R12, R12, R9, R11 ;  /* 0x000000090c0c7223 */ /* 0x000fe2000000000b */
[----:B------:R-:W-:Y:S01]  /*29f0*/  IMAD.U32 R11, RZ, RZ, UR11 ;  /* 0x0000000bff0b7e24 */ /* 0x000fe2000f8e00ff */
[----:B------:R-:W-:Y:S02]  /*2a00*/  MOV R8, UR10 ;  /* 0x0000000a00087c02 */ /* 0x000fe40008000f00 */
[----:B------:R-:W-:Y:S02]  /*2a10*/  MOV R9, UR11 ;  /* 0x0000000b00097c02 */ /* 0x000fe40008000f00 */
[----:B------:R0:W3:Y:S04]  /*2a20*/  LDG.E.CONSTANT R10, desc[UR16][R10.64+0x58] ;  /* 0x000058100a0a7981 */ /* 0x0000e8000c1e9900 */
[----:B------:R3:W4:Y:S01]  /*2a30*/  LDG.E.CONSTANT R8, desc[UR16][R8.64+0x5c] ;  /* 0x00005c1008087981 */ /* 0x000722000c1e9900 */
[----:B------:R-:W-:Y:S01]  /*2a40*/  FADD R31, RZ, R31 ;  /* 0x0000001fff1f7221 */ /* 0x000fe20000000000 */
[----:B------:R-:W-:-:S03]  /*2a50*/  HADD2.F32 R36, -RZ, R13.H1_H1 ;  /* 0x3000000dff247230 */ /* 0x000fc60000004100 */
[----:B------:R-:W-:Y:S01]  /*2a60*/  FADD R34, R31, R34 ;  /* 0x000000221f227221 */ /* 0x000fe20000000000 */
[----:B------:R-:W-:-:S03]  /*2a70*/  HADD2.F32 R13, -RZ, R13.H0_H0 ;  /* 0x2000000dff0d7230 */ /* 0x000fc60000004100 */
[----:B------:R-:W-:-:S04]  /*2a80*/  FADD R34, R34, R35 ;  /* 0x0000002322227221 */ /* 0x000fc80000000000 */
[----:B------:R-:W-:-:S04]  /*2a90*/  FADD R37, R34, R37 ;  /* 0x0000002522257221 */ /* 0x000fc80000000000 */
[----:B------:R-:W-:Y:S01]  /*2aa0*/  FADD R12, R37, R12 ;  /* 0x0000000c250c7221 */ /* 0x000fe20000000000 */
[--C-:B--2---:R-:W-:Y:S02]  /*2ab0*/  HADD2.F32 R31, -RZ, R32.reuse.H1_H1 ;  /* 0x30000020ff1f7230 */ /* 0x104fe40000004100 */
[----:B------:R-:W-:-:S03]  /*2ac0*/  HADD2.F32 R32, -RZ, R32.H0_H0 ;  /* 0x20000020ff207230 */ /* 0x000fc60000004100 */
[----:B------:R-:W-:-:S04]  /*2ad0*/  FMUL R31, R31, R36 ;  /* 0x000000241f1f7220 */ /* 0x000fc80000400000 */
[----:B0-----:R-:W-:Y:S01]  /*2ae0*/  FFMA R11, R32, R13, R31 ;  /* 0x0000000d200b7223 */ /* 0x001fe2000000001f */
[----:B------:R-:W-:Y:S02]  /*2af0*/  HADD2.F32 R32, -RZ, R14.H1_H1 ;  /* 0x3000000eff207230 */ /* 0x000fe40000004100 */
[--C-:B------:R-:W-:Y:S02]  /*2b00*/  HADD2.F32 R31, -RZ, R15.reuse.H1_H1 ;  /* 0x3000000fff1f7230 */ /* 0x100fe40000004100 */
[----:B------:R-:W-:Y:S01]  /*2b10*/  FADD R11, R12, R11 ;  /* 0x0000000b0c0b7221 */ /* 0x000fe20000000000 */
[----:B------:R-:W-:Y:S02]  /*2b20*/  HADD2.F32 R15, -RZ, R15.H0_H0 ;  /* 0x2000000fff0f7230 */ /* 0x000fe40000004100 */
        /* <DEDUP_REMOVED lines=12> */
.L_x_20:
        /* <DEDUP_REMOVED lines=21> */
[----:B0-----:R-:W-:-:S04]  /*2d40*/  @!P0 FMUL R12, R12, R12 ;  /* 0x0000000c0c0c8220 */ /* 0x001fc80000400000 */
[----:B------:R-:W-:-:S05]  /*2d50*/  @P3 IMAD.MOV.U32 R13, RZ, RZ, R12 ;  /* 0x000000ffff0d3224 */ /* 0x000fca00078e000c */
        /* <DEDUP_REMOVED lines=9> */
.L_x_65:
[----:B01----:R-:W-:Y:S01]  /*2df0*/  FADD R33, R33, R12 ;  /* 0x0000000c21217221 */ /* 0x003fe20000000000 */
[----:B------:R-:W-:Y:S01]  /*2e00*/  FSETP.NEU.AND P4, PT, R4, RZ, PT ;  /* 0x000000ff0400720b */ /* 0x000fe20003f8d000 */
[----:B------:R-:W0:Y:S01]  /*2e10*/  @!P2 S2R R15, SR_CgaCtaId ;  /* 0x00000000000fa919 */ /* 0x000e220000008800 */
[----:B------:R-:W-:Y:S01]  /*2e20*/  FMNMX R34, R29, R14, !PT ;  /* 0x0000000e1d227209 */ /* 0x000fe20007800000 */
[----:B------:R-:W-:Y:S01]  /*2e30*/  UIADD3 UR12, UPT, UPT, UR18, 0x3, URZ ;  /* 0x00000003120c7890 */ /* 0x000fe2000fffe0ff */
[----:B------:R-:W-:Y:S02]  /*2e40*/  FSETP.NEU.AND P5, PT, R33, RZ, PT ;  /* 0x000000ff2100720b */ /* 0x000fe40003fad000 */
[----:B------:R-:W-:Y:S02]  /*2e50*/  PLOP3.LUT P0, PT, PT, PT, PT, 0x80, 0x8 ;  /* 0x000000000008781c */ /* 0x000fe40003f0f070 */
[----:B------:R-:W-:Y:S02]  /*2e60*/  MOV R12, RZ ;  /* 0x000000ff000c7202 */ /* 0x000fe40000000f00 */
[----:B------:R-:W-:-:S03]  /*2e70*/  MOV R9, RZ ;  /* 0x000000ff00097202 */ /* 0x000fc60000000f00 */
[----:B------:R-:W-:-:S04]  /*2e80*/  @P4 FADD R8, R29, -R34 ;  /* 0x800000221d084221 */ /* 0x000fc80000000000 */
[----:B------:R-:W-:Y:S01]  /*2e90*/  @P5 FADD R14, R14, -R34 ;  /* 0x800000220e0e5221 */ /* 0x000fe20000000000 */
[----:B------:R-:W-:-:S03]  /*2ea0*/  @P4 FMUL R8, R8, 1.4426950216293334961 ;  /* 0x3fb8aa3b08084820 */ /* 0x000fc60000400000 */
        /* <DEDUP_REMOVED lines=11> */
[----:B------:R-:W-:-:S03]  /*2f60*/  ISETP.LE.AND P0, PT, R26, UR12, PT ;  /* 0x0000000c1a007c0c */ /* 0x000fc6000bf03270 */
[----:B------:R-:W-:Y:S01]  /*2f70*/  @P4 IMAD.MOV.U32 R9, RZ, RZ, R10 ;  /* 0x000000ffff094224 */ /* 0x000fe200078e000a */
[----:B------:R-:W-:Y:S01]  /*2f80*/  @!P2 MOV R10, 0x400 ;  /* 0x00000400000aa802 */ /* 0x000fe20000000f00 */
[----:B--2---:R-:W-:-:S03]  /*2f90*/  @!P1 FMUL R11, R11, R11 ;  /* 0x0000000b0b0b9220 */ /* 0x004fc60000400000 */
[----:B0-----:R-:W-:Y:S02]  /*2fa0*/  @!P2 LEA R15, R15, R10, 0x18 ;  /* 0x0000000a0f0fa211 */ /* 0x001fe400078ec0ff */
[----:B------:R-:W-:-:S03]  /*2fb0*/  @P5 MOV R12, R11 ;  /* 0x0000000b000c5202 */ /* 0x000fc60000000f00 */
[----:B------:R0:W-:Y:S02]  /*2fc0*/  @!P2 STS [R15+0xa28], R9 ;  /* 0x000a28090f00a388 */ /* 0x0001e40000000800 */
[----:B------:R-:W-:Y:S01]  /*2fd0*/  FMUL R11, R33, R12 ;  /* 0x0000000c210b7220 */ /* 0x000fe20000400000 */
[----:B------:R-:W-:Y:S01]  /*2fe0*/  FMUL R12, R12, R13 ;  /* 0x0000000d0c0c7220 */ /* 0x000fe20000400000 */
[----:B------:R0:W-:Y:S01]  /*2ff0*/  @!P2 STS [R15+0xa08], R34 ;  /* 0x000a08220f00a388 */ /* 0x0001e20000000800 */
[----:B------:R-:W-:Y:S01]  /*3000*/  MOV R13, 0xff800000 ;  /* 0xff800000000d7802 */ /* 0x000fe20000000f00 */
[----:B------:R-:W-:Y:S02]  /*3010*/  FFMA R4, R4, R9, R11 ;  /* 0x0000000904047223 */ /* 0x000fe4000000000b */
[----:B------:R-:W-:Y:S02]  /*3020*/  FSEL R12, R12, RZ, P3 ;  /* 0x000000ff0c0c7208 */ /* 0x000fe40001800000 */
[----:B------:R-:W-:Y:S01]  /*3030*/  ISETP.LE.AND P3, PT, R26, UR12, PT ;  /* 0x0000000c1a007c0c */ /* 0x000fe2000bf63270 */
[----:B------:R0:W-:Y:S04]  /*3040*/  @!P2 STS [R15+0xa18], R4 ;  /* 0x000a18040f00a388 */ /* 0x0001e80000000800 */
[----:B------:R0:W-:Y:S01]  /*3050*/  STS [R7+0x100], R12 ;  /* 0x0001000c07007388 */ /* 0x0001e20000000800 */
[----:B------:R-:W-:Y:S07]  /*3060*/  @P0 BRA `(.L_x_22) ;  /* 0x0000000400480947 */ /* 0x000fee0003800000 */
[----:B0-----:R-:W-:Y:S02]  /*3070*/  MOV R12, UR10 ;  /* 0x0000000a000c7c02 */ /* 0x001fe40008000f00 */
[----:B------:R-:W-:Y:S01]  /*3080*/  MOV R13, UR11 ;  /* 0x0000000b000d7c02 */ /* 0x000fe20008000f00 */
[----:B------:R-:W-:Y:S01]  /*3090*/  IMAD.U32 R36, RZ, RZ, UR10 ;  /* 0x0000000aff247e24 */ /* 0x000fe2000f8e00ff */
[----:B------:R-:W-:Y:S02]  /*30a0*/  MOV R37, UR11 ;  /* 0x0000000b00257c02 */ /* 0x000fe40008000f00 */
[----:B------:R-:W-:Y:S01]  /*30b0*/  MOV R32, UR10 ;  /* 0x0000000a00207c02 */ /* 0x000fe20008000f00 */
[----:B------:R-:W2:Y:S01]  /*30c0*/  LDG.E.CONSTANT R29, desc[UR16][R12.64+0x60] ;  /* 0x000060100c1d7981 */ /* 0x000ea2000c1e9900 */
[----:B------:R-:W-:Y:S01]  /*30d0*/  MOV R33, UR11 ;  /* 0x0000000b00217c02 */ /* 0x000fe20008000f00 */
[----:B------:R-:W-:Y:S01]  /*30e0*/  IMAD.U32 R14, RZ, RZ, UR10 ;  /* 0x0000000aff0e7e24 */ /* 0x000fe2000f8e00ff */
[----:B------:R-:W-:Y:S01]  /*30f0*/  MOV R15, UR11 ;  /* 0x0000000b000f7c02 */ /* 0x000fe20008000f00 */
[----:B------:R-:W3:Y:S01]  /*3100*/  LDG.E.CONSTANT R26, desc[UR16][R36.64+0x64] ;  /* 0x00006410241a7981 */ /* 0x000ee2000c1e9900 */
[----:B------:R-:W0:Y:S03]  /*3110*/  LDCU UR12, c[0x0][0x3a8] ;  /* 0x00007500ff0c77ac */ /* 0x000e260008000800 */
[----:B------:R-:W4:Y:S04]  /*3120*/  LDG.E.CONSTANT R32, desc[UR16][R32.64+0x68] ;  /* 0x0000681020207981 */ /* 0x000f28000c1e9900 */
[----:B------:R1:W5:Y:S04]  /*3130*/  LDG.E.CONSTANT R31, desc[UR16][R14.64+0x6c] ;  /* 0x00006c100e1f7981 */ /* 0x000368000c1e9900 */
[----:B------:R2:W5:Y:S04]  /*3140*/  LDG.E.CONSTANT R35, desc[UR16][R12.64+0x70] ;  /* 0x000070100c237981 */ /* 0x000568000c1e9900 */
[----:B------:R-:W1:Y:S02]  /*3150*/  LDS.128 R8, [R18] ;  /* 0x0000000012087984 */ /* 0x000e640000000c00 */
[----:B-1----:R-:W-:-:S02]  /*3160*/  HADD2.F32 R15, -RZ, R8.H1_H1 ;  /* 0x30000008ff0f7230 */ /* 0x002fc40000004100 */
[----:B------:R-:W-:Y:S02]  /*3170*/  HADD2.F32 R8, -RZ, R8.H0_H0 ;  /* 0x20000008ff087230 */ /* 0x000fe40000004100 */
[--C-:B------:R-:W-:Y:S02]  /*3180*/  HADD2.F32 R36, -RZ, R9.reuse.H1_H1 ;  /* 0x30000009ff247230 */ /* 0x100fe40000004100 */
[----:B------:R-:W-:Y:S02]  /*3190*/  HADD2.F32 R9, -RZ, R9.H0_H0 ;  /* 0x20000009ff097230 */ /* 0x000fe40000004100 */
[--C-:B--2---:R-:W-:Y:S02]  /*31a0*/  HADD2.F32 R12, -RZ, R29.reuse.H1_H1 ;  /* 0x3000001dff0c7230 */ /* 0x104fe40000004100 */
[----:B------:R-:W-:Y:S02]  /*31b0*/  HADD2.F32 R29, -RZ, R29.H0_H0 ;  /* 0x2000001dff1d7230 */ /* 0x000fe40000004100 */
[----:B---3--:R-:W-:-:S02]  /*31c0*/  HADD2.F32 R33, -RZ, R26.H1_H1 ;  /* 0x3000001aff217230 */ /* 0x008fc40000004100 */
[----:B------:R-:W-:Y:S01]  /*31d0*/  FMUL R12, R12, R15 ;  /* 0x0000000f0c0c7220 */ /* 0x000fe20000400000 */
[----:B------:R-:W-:-:S03]  /*31e0*/  HADD2.F32 R26, -RZ, R26.H0_H0 ;  /* 0x2000001aff1a7230 */ /* 0x000fc60000004100 */
[----:B------:R-:W-:Y:S01]  /*31f0*/  FFMA R29, R29, R8, R12 ;  /* 0x000000081d1d7223 */ /* 0x000fe2000000000c */
[----:B------:R-:W-:Y:S01]  /*3200*/  FMUL R33, R33, R36 ;  /* 0x0000002421217220 */ /* 0x000fe20000400000 */
[----:B------:R-:W1:Y:S01]  /*3210*/  LDS.128 R12, [R18+0x10] ;  /* 0x00001000120c7984 */ /* 0x000e620000000c00 */
[----:B----4-:R-:W-:Y:S02]  /*3220*/  HADD2.F32 R8, -RZ, R32.H1_H1 ;  /* 0x30000020ff087230 */ /* 0x010fe40000004100 */
[----:B------:R-:W-:Y:S01]  /*3230*/  FFMA R26, R26, R9, R33 ;  /* 0x000000091a1a7223 */ /* 0x000fe20000000021 */
[----:B------:R-:W-:Y:S02]  /*3240*/  HADD2.F32 R9, -RZ, R10.H1_H1 ;  /* 0x3000000aff097230 */ /* 0x000fe40000004100 */
[----:B------:R-:W-:Y:S01]  /*3250*/  HADD2.F32 R36, -RZ, R32.H0_H0 ;  /* 0x20000020ff247230 */ /* 0x000fe20000004100 */
[----:B------:R-:W-:Y:S02]  /*3260*/  MOV R32, UR10 ;  /* 0x0000000a00207c02 */ /* 0x000fe40008000f00 */
[----:B------:R-:W-:Y:S01]  /*3270*/  FMUL R33, R8, R9 ;  /* 0x0000000908217220 */ /* 0x000fe20000400000 */
[----:B------:R-:W-:-:S02]  /*3280*/  HADD2.F32 R9, -RZ, R10.H0_H0 ;  /* 0x2000000aff097230 */ /* 0x000fc40000004100 */
[--C-:B-----5:R-:W-:Y:S02]  /*3290*/  HADD2.F32 R8, -RZ, R31.reuse.H1_H1 ;  /* 0x3000001fff087230 */ /* 0x120fe40000004100 */
[----:B------:R-:W-:Y:S02]  /*32a0*/  HADD2.F32 R31, -RZ, R31.H0_H0 ;  /* 0x2000001fff1f7230 */ /* 0x000fe40000004100 */
[----:B------:R-:W-:Y:S01]  /*32b0*/  FFMA R36, R36, R9, R33 ;  /* 0x0000000924247223 */ /* 0x000fe20000000021 */
[----:B------:R-:W-:Y:S01]  /*32c0*/  HADD2.F32 R9, -RZ, R11.H1_H1 ;  /* 0x3000000bff097230 */ /* 0x000fe20000004100 */
[----:B------:R-:W-:-:S04]  /*32d0*/  MOV R33, UR11 ;  /* 0x0000000b00217c02 */ /* 0x000fc80008000f00 */
[----:B------:R-:W-:Y:S01]  /*32e0*/  FMUL R10, R8, R9 ;  /* 0x00000009080a7220 */ /* 0x000fe20000400000 */
[----:B------:R-:W-:Y:S01]  /*32f0*/  HADD2.F32 R8, -RZ, R11.H0_H0 ;  /* 0x2000000bff087230 */ /* 0x000fe20000004100 */
[----:B------:R2:W3:Y:S04]  /*3300*/  LDG.E.CONSTANT R32, desc[UR16][R32.64+0x74] ;  /* 0x0000741020207981 */ /* 0x0004e8000c1e9900 */
[----:B------:R-:W-:Y:S01]  /*3310*/  FFMA R31, R31, R8, R10 ;  /* 0x000000081f1f7223 */ /* 0x000fe2000000000a */
[----:B------:R-:W-:Y:S02]  /*3320*/  HADD2.F32 R8, -RZ, R35.H1_H1 ;  /* 0x30000023ff087230 */ /* 0x000fe40000004100 */
[----:B-1----:R-:W-:-:S05]  /*3330*/  HADD2.F32 R9, -RZ, R12.H1_H1 ;  /* 0x3000000cff097230 */ /* 0x002fca0000004100 */
[----:B------:R-:W-:Y:S01]  /*3340*/  FMUL R11, R8, R9 ;  /* 0x00000009080b7220 */ /* 0x000fe20000400000 */
[----:B------:R-:W-:Y:S02]  /*3350*/  HADD2.F32 R9, -RZ, R12.H0_H0 ;  /* 0x2000000cff097230 */ /* 0x000fe40000004100 */
[----:B------:R-:W-:Y:S02]  /*3360*/  HADD2.F32 R12, -RZ, R35.H0_H0 ;  /* 0x20000023ff0c7230 */ /* 0x000fe40000004100 */
[----:B------:R-:W-:-:S03]  /*3370*/  IMAD.U32 R10, RZ, RZ, UR10 ;  /* 0x0000000aff0a7e24 */ /* 0x000fc6000f8e00ff */
[----:B------:R-:W-:Y:S01]  /*3380*/  FFMA R12, R12, R9, R11 ;  /* 0x000000090c0c7223 */ /* 0x000fe2000000000b */
[----:B------:R-:W-:Y:S02]  /*3390*/  MOV R11, UR11 ;  /* 0x0000000b000b7c02 */ /* 0x000fe40008000f00 */
[----:B------:R-:W-:Y:S02]  /*33a0*/  MOV R8, UR10 ;  /* 0x0000000a00087c02 */ /* 0x000fe40008000f00 */
[----:B------:R-:W-:Y:S01]  /*33b0*/  MOV R9, UR11 ;  /* 0x0000000b00097c02 */ /* 0x000fe20008000f00 */
[----:B------:R1:W4:Y:S04]  /*33c0*/  LDG.E.CONSTANT R10, desc[UR16][R10.64+0x78] ;  /* 0x000078100a0a7981 */ /* 0x000328000c1e9900 */
[----:B------:R5:W4:Y:S01]  /*33d0*/  LDG.E.CONSTANT R8, desc[UR16][R8.64+0x7c] ;  /* 0x00007c1008087981 */ /* 0x000b22000c1e9900 */
[----:B------:R-:W-:Y:S01]  /*33e0*/  FADD R29, RZ, R29 ;  /* 0x0000001dff1d7221 */ /* 0x000fe20000000000 */
[----:B--2---:R-:W-:-:S03]  /*33f0*/  HADD2.F32 R33, -RZ, R13.H1_H1 ;  /* 0x3000000dff217230 */ /* 0x004fc60000004100 */
[----:B------:R-:W-:Y:S01]  /*3400*/  FADD R29, R29, R26 ;  /* 0x0000001a1d1d7221 */ /* 0x000fe20000000000 */
[----:B-1----:R-:W-:-:S03]  /*3410*/  HADD2.F32 R11, -RZ, R14.H0_H0 ;  /* 0x2000000eff0b7230 */ /* 0x002fc60000004100 */
[----:B------:R-:W-:Y:S01]  /*3420*/  FADD R36, R29, R36 ;  /* 0x000000241d247221 */ /* 0x000fe20000000000 */
[----:B------:R-:W-:Y:S02]  /*3430*/  HADD2.F32 R29, -RZ, R14.H1_H1 ;  /* 0x3000000eff1d7230 */ /* 0x000fe40000004100 */
[----:B------:R-:W-:Y:S02]  /*3440*/  HADD2.F32 R13, -RZ, R13.H0_H0 ;  /* 0x2000000dff0d7230 */ /* 0x000fe40000004100 */
[----:B------:R-:W-:Y:S01]  /*3450*/  FADD R31, R36, R31 ;  /* 0x0000001f241f7221 */ /* 0x000fe20000000000 */
[----:B-----5:R-:W-:-:S03]  /*3460*/  HADD2.F32 R9, -RZ, R15.H0_H0 ;  /* 0x2000000fff097230 */ /* 0x020fc60000004100 */
[----:B------:R-:W-:Y:S01]  /*3470*/  FADD R12, R31, R12 ;  /* 0x0000000c1f0c7221 */ /* 0x000fe20000000000 */
[--C-:B---3--:R-:W-:Y:S02]  /*3480*/  HADD2.F32 R26, -RZ, R32.reuse.H1_H1 ;  /* 0x30000020ff1a7230 */ /* 0x108fe40000004100 */
[----:B------:R-:W-:-:S03]  /*3490*/  HADD2.F32 R32, -RZ, R32.H0_H0 ;  /* 0x20000020ff207230 */ /* 0x000fc60000004100 */
[----:B------:R-:W-:Y:S01]  /*34a0*/  FMUL R33, R26, R33 ;  /* 0x000000211a217220 */ /* 0x000fe20000400000 */
[----:B------:R-:W-:-:S03]  /*34b0*/  HADD2.F32 R26, -RZ, R15.H1_H1 ;  /* 0x3000000fff1a7230 */ /* 0x000fc60000004100 */
[----:B------:R-:W-:-:S04]  /*34c0*/  FFMA R13, R32, R13, R33 ;  /* 0x0000000d200d7223 */ /* 0x000fc80000000021 */
[----:B------:R-:W-:Y:S01]  /*34d0*/  FADD R12, R12, R13 ;  /* 0x0000000d0c0c7221 */ /* 0x000fe20000000000 */
[--C-:B----4-:R-:W-:Y:S02]  /*34e0*/  HADD2.F32 R14, -RZ, R10.reuse.H1_H1 ;  /* 0x3000000aff0e7230 */ /* 0x110fe40000004100 */
[----:B------:R-:W-:Y:S02]  /*34f0*/  HADD2.F32 R10, -RZ, R10.H0_H0 ;  /* 0x2000000aff0a7230 */ /* 0x000fe40000004100 */
[--C-:B------:R-:W-:Y:S02]  /*3500*/  HADD2.F32 R15, -RZ, R8.reuse.H1_H1 ;  /* 0x30000008ff0f7230 */ /* 0x100fe40000004100 */
[----:B------:R-:W-:Y:S01]  /*3510*/  FMUL R29, R14, R29 ;  /* 0x0000001d0e1d7220 */ /* 0x000fe20000400000 */
[----:B------:R-:W-:Y:S02]  /*3520*/  HADD2.F32 R8, -RZ, R8.H0_H0 ;  /* 0x20000008ff087230 */ /* 0x000fe40000004100 */
[----:B------:R-:W-:Y:S01]  /*3530*/  FMUL R15, R15, R26 ;  /* 0x0000001a0f0f7220 */ /* 0x000fe20000400000 */
[----:B------:R-:W-:-:S03]  /*3540*/  FFMA R11, R10, R11, R29 ;  /* 0x0000000b0a0b7223 */ /* 0x000fc6000000001d */
[----:B------:R-:W-:Y:S01]  /*3550*/  FFMA R8, R8, R9, R15 ;  /* 0x0000000908087223 */ /* 0x000fe2000000000f */
[----:B------:R-:W-:-:S04]  /*3560*/  FADD R11, R12, R11 ;  /* 0x0000000b0c0b7221 */ /* 0x000fc80000000000 */
[----:B------:R-:W-:-:S04]  /*3570*/  FADD R8, R11, R8 ;  /* 0x000000080b087221 */ /* 0x000fc80000000000 */
[----:B0-----:R-:W-:-:S07]  /*3580*/  FMUL R13, R8, UR12 ;  /* 0x0000000c080d7c20 */ /* 0x001fce0008400000 */
.L_x_22:
        /* <DEDUP_REMOVED lines=32> */
.L_x_77:
[----:B01----:R-:W-:Y:S01]  /*3790*/  FADD R25, R25, R12 ;  /* 0x0000000c19197221 */ /* 0x003fe20000000000 */
[----:B------:R-:W-:Y:S01]  /*37a0*/  FSETP.NEU.AND P4, PT, R2, RZ, PT ;  /* 0x000000ff0200720b */ /* 0x000fe20003f8d000 */
[----:B------:R-:W0:Y:S01]  /*37b0*/  @!P2 S2R R15, SR_CgaCtaId ;  /* 0x00000000000fa919 */ /* 0x000e220000008800 */
[----:B------:R-:W-:Y:S01]  /*37c0*/  FMNMX R8, R3, R14, !PT ;  /* 0x0000000e03087209 */ /* 0x000fe20007800000 */
[----:B------:R-:W-:Y:S01]  /*37d0*/  HFMA2 R12, -RZ, RZ, 0, 0 ;  /* 0x00000000ff0c7431 */ /* 0x000fe200000001ff */
[----:B------:R-:W-:Y:S02]  /*37e0*/  FSETP.NEU.AND P5, PT, R25, RZ, PT ;  /* 0x000000ff1900720b */ /* 0x000fe40003fad000 */
[----:B------:R-:W-:Y:S02]  /*37f0*/  PLOP3.LUT P0, PT, PT, PT, PT, 0x80, 0x8 ;  /* 0x000000000008781c */ /* 0x000fe40003f0f070 */
[----:B------:R-:W-:Y:S02]  /*3800*/  MOV R9, RZ ;  /* 0x000000ff00097202 */ /* 0x000fe40000000f00 */
[----:B------:R-:W-:Y:S01]  /*3810*/  MOV R31, R30 ;  /* 0x0000001e001f7202 */ /* 0x000fe20000000f00 */
[----:B------:R-:W-:Y:S01]  /*3820*/  IMAD.MOV.U32 R30, RZ, RZ, R27 ;  /* 0x000000ffff1e7224 */ /* 0x000fe200078e001b */
[----:B------:R-:W-:Y:S01]  /*3830*/  MOV R29, R34 ;  /* 0x00000022001d7202 */ /* 0x000fe20000000f00 */
        /* <DEDUP_REMOVED lines=11> */
[----:B------:R1:W2:Y:S08]  /*38f0*/  @P4 MUFU.EX2 R10, R3 ;  /* 0x00000003000a4308 */ /* 0x0002b00000000800 */
[----:B------:R-:W3:Y:S01]  /*3900*/  @P5 MUFU.EX2 R11, R14 ;  /* 0x0000000e000b5308 */ /* 0x000ee20000000800 */
[----:B-1----:R-:W-:Y:S01]  /*3910*/  MOV R3, R8 ;  /* 0x0000000800037202 */ /* 0x002fe20000000f00 */
[----:B--2---:R-:W-:-:S05]  /*3920*/  @!P0 FMUL R10, R10, R10 ;  /* 0x0000000a0a0a8220 */ /* 0x004fca0000400000 */
[----:B------:R-:W-:Y:S02]  /*3930*/  @P4 MOV R9, R10 ;  /* 0x0000000a00094202 */ /* 0x000fe40000000f00 */
[----:B------:R-:W-:Y:S01]  /*3940*/  @!P2 MOV R10, 0x400 ;  /* 0x00000400000aa802 */ /* 0x000fe20000000f00 */
[----:B---3--:R-:W-:-:S03]  /*3950*/  @!P1 FMUL R11, R11, R11 ;  /* 0x0000000b0b0b9220 */ /* 0x008fc60000400000 */
[----:B0-----:R-:W-:Y:S01]  /*3960*/  @!P2 LEA R15, R15, R10, 0x18 ;  /* 0x0000000a0f0fa211 */ /* 0x001fe200078ec0ff */
[----:B------:R-:W-:-:S04]  /*3970*/  @P5 IMAD.MOV.U32 R12, RZ, RZ, R11 ;  /* 0x000000ffff0c5224 */ /* 0x000fc800078e000b */
[----:B------:R-:W-:Y:S01]  /*3980*/  FMUL R11, R25, R12 ;  /* 0x0000000c190b7220 */ /* 0x000fe20000400000 */
[----:B------:R-:W-:Y:S01]  /*3990*/  FMUL R12, R12, R13 ;  /* 0x0000000d0c0c7220 */ /* 0x000fe20000400000 */
[----:B------:R0:W-:Y:S02]  /*39a0*/  @!P2 STS [R15+0xa2c], R9 ;  /* 0x000a2c090f00a388 */ /* 0x0001e40000000800 */
[----:B------:R-:W-:Y:S02]  /*39b0*/  FFMA R2, R2, R9, R11 ;  /* 0x0000000902027223 */ /* 0x000fe4000000000b */
[----:B------:R-:W-:Y:S01]  /*39c0*/  FSEL R12, R12, RZ, P3 ;  /* 0x000000ff0c0c7208 */ /* 0x000fe20001800000 */
[----:B------:R0:W-:Y:S04]  /*39d0*/  @!P2 STS [R15+0xa0c], R8 ;  /* 0x000a0c080f00a388 */ /* 0x0001e80000000800 */
[----:B------:R0:W-:Y:S04]  /*39e0*/  @!P2 STS [R15+0xa1c], R2 ;  /* 0x000a1c020f00a388 */ /* 0x0001e80000000800 */
[----:B------:R0:W-:Y:S02]  /*39f0*/  STS [R7+0x180], R12 ;  /* 0x0001800c07007388 */ /* 0x0001e40000000800 */
.L_x_15:
[----:B0-----:R-:W-:Y:S01]  /*3a00*/  SHF.R.U32.HI R8, RZ, 0x5, R0 ;  /* 0x00000005ff087819 */ /* 0x001fe20000011600 */
[----:B------:R-:W-:Y:S05]  /*3a10*/  WARPSYNC.ALL ;  /* 0x0000000000007948 */ /* 0x000fea0003800000 */
[----:B------:R-:W-:Y:S01]  /*3a20*/  BAR.SYNC.DEFER_BLOCKING 0x0 ;  /* 0x0000000000007b1d */ /* 0x000fe20000010000 */
[----:B------:R-:W-:-:S05]  /*3a30*/  ISETP.NE.AND P0, PT, R8, 0x1, PT ;  /* 0x000000010800780c */ /* 0x000fca0003f05270 */
[----:B------:R-:W-:Y:S08]  /*3a40*/  BSSY.RECONVERGENT B0, `(.L_x_24) ;  /* 0x000016f000007945 */ /* 0x000ff00003800200 */
[----:B------:R-:W-:Y:S05]  /*3a50*/  @P0 BRA `(.L_x_25) ;  /* 0x0000001400b40947 */ /* 0x000fea0003800000 */
[----:B------:R-:W0:Y:S01]  /*3a60*/  S2UR UR13, SR_CgaCtaId ;  /* 0x00000000000d79c3 */ /* 0x000e220000008800 */
[----:B------:R-:W1:Y:S01]  /*3a70*/  LDCU UR14, c[0x0][0x3a4] ;  /* 0x00007480ff0e77ac */ /* 0x000e620008000800 */
[----:B------:R-:W-:Y:S01]  /*3a80*/  IADD3 R8, PT, PT, R22, UR18, RZ ;  /* 0x0000001216087c10 */ /* 0x000fe2000fffe0ff */
[----:B------:R-:W-:Y:S02]  /*3a90*/  HFMA2 R15, -RZ, RZ, 0, 0 ;  /* 0x00000000ff0f7431 */ /* 0x000fe400000001ff */
[----:B------:R-:W-:Y:S01]  /*3aa0*/  IMAD.MOV.U32 R13, RZ, RZ, RZ ;  /* 0x000000ffff0d7224 */ /* 0x000fe200078e00ff */
[----:B------:R-:W-:Y:S01]  /*3ab0*/  UMOV UR12, 0x400 ;  /* 0x00000400000c7882 */ /* 0x000fe20000000000 */
[C---:B------:R-:W-:Y:S01]  /*3ac0*/  IADD3 R9, PT, PT, R8.reuse, 0x2, RZ ;  /* 0x0000000208097810 */ /* 0x040fe20007ffe0ff */
[----:B---34-:R-:W2:Y:S04]  /*3ad0*/  LDS R11, [R21+0xa20] ;  /* 0x000a2000150b7984 */ /* 0x018ea80000000800 */
[----:B------:R-:W3:Y:S01]  /*3ae0*/  LDS R10, [R21+0xa28] ;  /* 0x000a2800150a7984 */ /* 0x000ee20000000800 */
[----:B-1----:R-:W-:-:S02]  /*3af0*/  ISETP.GE.AND P0, PT, R8, UR14, PT ;  /* 0x0000000e08007c0c */ /* 0x002fc4000bf06270 */
[----:B------:R-:W-:Y:S01]  /*3b00*/  ISETP.GE.AND P1, PT, R9, UR14, PT ;  /* 0x0000000e09007c0c */ /* 0x000fe2000bf26270 */
[----:B0-----:R-:W-:-:S04]  /*3b10*/  ULEA UR12, UR13, UR12, 0x18 ;  /* 0x0000000c0d0c7291 */ /* 0x001fc8000f8ec0ff */
[----:B------:R-:W-:Y:S02]  /*3b20*/  UIADD3 UR13, UPT, UPT, UR12, 0x800, URZ ;  /* 0x000008000c0d7890 */ /* 0x000fe4000fffe0ff */
[----:B------:R-:W-:Y:S01]  /*3b30*/  LEA R9, R23, UR12, 0x1 ;  /* 0x0000000c17097c11 */ /* 0x000fe2000f8e08ff */
[----:B------:R-:W-:-:S03]  /*3b40*/  UIADD3 UR12, UPT, UPT, UR4, 0x1, URZ ;  /* 0x00000001040c7890 */ /* 0x000fc6000fffe0ff */
[----:B------:R-:W-:Y:S01]  /*3b50*/  LEA R8, R22, UR13, 0x7 ;  /* 0x0000000d16087c11 */ /* 0x000fe2000f8e38ff */
[----:B------:R-:W0:Y:S04]  /*3b60*/  LDS.U16 R12, [R9+0x400] ;  /* 0x00040000090c7984 */ /* 0x000e280000000400 */
[----:B------:R-:W1:Y:S01]  /*3b70*/  @!P0 LDS R13, [R8] ;  /* 0x00000000080d8984 */ /* 0x000e620000000800 */
[----:B------:R-:W4:Y:S03]  /*3b80*/  LDCU UR13, c[0x0][0x3a0] ;  /* 0x00007400ff0d77ac */ /* 0x000f260008000800 */
[----:B------:R-:W5:Y:S01]  /*3b90*/  @!P1 LDS R15, [R8+0x100] ;  /* 0x00010000080f9984 */ /* 0x000f620000000800 */
[----:B--2---:R-:W-:Y:S01]  /*3ba0*/  FMUL R11, R20, R11 ;  /* 0x0000000b140b7220 */ /* 0x004fe20000400000 */
[----:B---3--:R-:W-:Y:S01]  /*3bb0*/  FMUL R10, R19, R10 ;  /* 0x0000000a130a7220 */ /* 0x008fe20000400000 */
[----:B----4-:R-:W-:Y:S01]  /*3bc0*/  UISETP.GE.AND UP0, UPT, UR12, UR13, UPT ;  /* 0x0000000d0c00728c */ /* 0x010fe2000bf06270 */
[----:B0-----:R-:W-:-:S05]  /*3bd0*/  HADD2.F32 R12, -RZ, R12.H0_H0 ;  /* 0x2000000cff0c7230 */ /* 0x001fca0000004100 */
[C---:B-1----:R-:W-:Y:S01]  /*3be0*/  FFMA R20, R12.reuse, R13, R11 ;  /* 0x0000000d0c147223 */ /* 0x042fe2000000000b */
[----:B-----5:R-:W-:Y:S02]  /*3bf0*/  FFMA R19, R12, R15, R10 ;  /* 0x0000000f0c137223 */ /* 0x020fe4000000000a */
[----:B------:R-:W-:Y:S05]  /*3c00*/  BRA.U UP0, `(.L_x_25) ;  /* 0x0000001500487547 */ /* 0x000fea000b800000 */
[----:B------:R-:W-:Y:S01]  /*3c10*/  MOV R12, RZ ;  /* 0x000000ff000c7202 */ /* 0x000fe20000000f00 */
[----:B------:R-:W0:Y:S01]  /*3c20*/  LDS.U16 R10, [R9+0x420] ;  /* 0x00042000090a7984 */ /* 0x000e220000000400 */
[----:B------:R-:W-:Y:S01]  /*3c30*/  MOV R14, RZ ;  /* 0x000000ff000e7202 */ /* 0x000fe20000000f00 */
[----:B------:R-:W-:-:S03]  /*3c40*/  UIADD3 UR12, UPT, UPT, UR4, 0x2, URZ ;  /* 0x00000002040c7890 */ /* 0x000fc6000fffe0ff */
[----:B------:R-:W1:Y:S01]  /*3c50*/  @!P0 LDS R12, [R8+0x4] ;  /* 0x00000400080c8984 */ /* 0x000e620000000800 */
[----:B------:R-:W-:-:S03]  /*3c60*/  UISETP.GE.AND UP0, UPT, UR12, UR13, UPT ;  /* 0x0000000d0c00728c */ /* 0x000fc6000bf06270 */
[----:B------:R-:W2:Y:S01]  /*3c70*/  @!P1 LDS R14, [R8+0x104] ;  /* 0x00010400080e9984 */ /* 0x000ea20000000800 */
[----:B0-----:R-:W-:-:S05]  /*3c80*/  HADD2.F32 R11, -RZ, R10.H0_H0 ;  /* 0x2000000aff0b7230 */ /* 0x001fca0000004100 */
[C---:B-1----:R-:W-:Y:S01]  /*3c90*/  FFMA R20, R11.reuse, R12, R20 ;  /* 0x0000000c0b147223 */ /* 0x042fe20000000014 */
[----:B--2---:R-:W-:Y:S01]  /*3ca0*/  FFMA R19, R11, R14, R19 ;  /* 0x0000000e0b137223 */ /* 0x004fe20000000013 */
[----:B------:R-:W-:Y:S06]  /*3cb0*/  BRA.U UP0, `(.L_x_25) ;  /* 0x00000015001c7547 */ /* 0x000fec000b800000 */
[----:B------:R-:W-:Y:S01]  /*3cc0*/  IMAD.MOV.U32 R12, RZ, RZ, RZ ;  /* 0x000000ffff0c7224 */ /* 0x000fe200078e00ff */
[----:B------:R-:W-:Y:S01]  /*3cd0*/  MOV R14, RZ ;  /* 0x000000ff000e7202 */ /* 0x000fe20000000f00 */
[----:B------:R-:W0:Y:S01]  /*3ce0*/  LDS.U16 R10, [R9+0x440] ;  /* 0x00044000090a7984 */ /* 0x000e220000000400 */
        /* <DEDUP_REMOVED lines=8> */
[----:B------:R-:W-:Y:S01]  /*3d70*/  HFMA2 R12, -RZ, RZ, 0, 0 ;  /* 0x00000000ff0c7431 */ /* 0x000fe200000001ff */
[----:B------:R-:W-:Y:S01]  /*3d80*/  MOV R14, RZ ;  /* 0x000000ff000e7202 */ /* 0x000fe20000000f00 */
[----:B------:R-:W0:Y:S01]  /*3d90*/  LDS.U16 R10, [R9+0x460] ;  /* 0x00046000090a7984 */ /* 0x000e220000000400 */
[----:B------:R-:W-:-:S04]  /*3da0*/  UIADD3 UR12, UPT, UPT, UR4, 0x4, URZ ;  /* 0x00000004040c7890 */ /* 0x000fc8000fffe0ff */
        /* <DEDUP_REMOVED lines=306> */
[----:B------:R-:W0:Y:S05]  /*50d0*/  LDS.U16 R9, [R9+0x7e0] ;  /* 0x0007e00009097984 */ /* 0x000e2a0000000400 */
[----:B------:R-:W1:Y:S04]  /*50e0*/  @!P1 LDS R12, [R8+0x17c] ;  /* 0x00017c00080c9984 */ /* 0x000e680000000800 */
[----:B------:R-:W2:Y:S01]  /*50f0*/  @!P0 LDS R10, [R8+0x7c] ;  /* 0x00007c00080a8984 */ /* 0x000ea20000000800 */
[----:B0-----:R-:W-:-:S05]  /*5100*/  HADD2.F32 R11, -RZ, R9.H0_H0 ;  /* 0x20000009ff0b7230 */ /* 0x001fca0000004100 */
[C---:B-1----:R-:W-:Y:S01]  /*5110*/  FFMA R19, R11.reuse, R12, R19 ;  /* 0x0000000c0b137223 */ /* 0x042fe20000000013 */
[----:B--2---:R-:W-:-:S07]  /*5120*/  FFMA R20, R11, R10, R20 ;  /* 0x0000000a0b147223 */ /* 0x004fce0000000014 */
.L_x_25:
[----:B------:R-:W-:Y:S05]  /*5130*/  BSYNC.RECONVERGENT B0 ;  /* 0x0000000000007941 */ /* 0x000fea0003800200 */
.L_x_24:
[----:B------:R-:W0:Y:S01]  /*5140*/  LDCU UR12, c[0x0][0x3a0] ;  /* 0x00007400ff0c77ac */ /* 0x000e220008000800 */
[----:B------:R-:W-:-:S04]  /*5150*/  UIADD3 UR4, UPT, UPT, UR4, 0x20, URZ ;  /* 0x0000002004047890 */ /* 0x000fc8000fffe0ff */
[----:B0-----:R-:W-:Y:S01]  /*5160*/  UISETP.GE.AND UP0, UPT, UR4, UR12, UPT ;  /* 0x0000000c0400728c */ /* 0x001fe2000bf06270 */
[----:B------:R-:W-:Y:S08]  /*5170*/  BAR.SYNC.DEFER_BLOCKING 0x0 ;  /* 0x0000000000007b1d */ /* 0x000ff00000010000 */
[----:B------:R-:W-:Y:S05]  /*5180*/  BRA.U !UP0, `(.L_x_26) ;  /* 0xffffffb108dc7547 */ /* 0x000fea000b83ffff */
.L_x_0:
[----:B------:R-:W1:Y:S02]  /*5190*/  S2R R0, SR_TID.X ;  /* 0x0000000000007919 */ /* 0x000e640000002100 */
[----:B-1----:R-:W-:-:S04]  /*51a0*/  SHF.R.U32.HI R0, RZ, 0x5, R0 ;  /* 0x00000005ff007819 */ /* 0x002fc80000011600 */
[----:B------:R-:W-:-:S13]  /*51b0*/  ISETP.NE.AND P0, PT, R0, 0x1, PT ;  /* 0x000000010000780c */ /* 0x000fda0003f05270 */
[----:B0-----:R-:W-:Y:S05]  /*51c0*/  @P0 EXIT ;  /* 0x000000000000094d */ /* 0x001fea0003800000 */
[----:B------:R-:W0:Y:S01]  /*51d0*/  LDCU UR4, c[0x0][0x3a4] ;  /* 0x00007480ff0477ac */ /* 0x000e220008000800 */
[----:B------:R-:W-:Y:S02]  /*51e0*/  VIADD R22, R22, UR18 ;  /* 0x0000001216167c36 */ /* 0x000fe40008000000 */
[----:B------:R-:W-:Y:S01]  /*51f0*/  HFMA2 R7, -RZ, RZ, 1.875, 0 ;  /* 0x3f800000ff077431 */ /* 0x000fe200000001ff */
[----:B------:R-:W-:Y:S01]  /*5200*/  MOV R4, 0x3f800000 ;  /* 0x3f80000000047802 */ /* 0x000fe20000000f00 */
[----:B------:R-:W-:Y:S01]  /*5210*/  BSSY.RECONVERGENT B0, `(.L_x_27) ;  /* 0x0000012000007945 */ /* 0x000fe20003800200 */
[C---:B------:R-:W-:Y:S02]  /*5220*/  IADD3 R2, PT, PT, R22.reuse, 0x2, RZ ;  /* 0x0000000216027810 */ /* 0x040fe40007ffe0ff */
[----:B0-----:R-:W-:Y:S02]  /*5230*/  ISETP.GE.AND P2, PT, R22, UR4, PT ;  /* 0x0000000416007c0c */ /* 0x001fe4000bf46270 */
[----:B------:R-:W-:-:S11]  /*5240*/  ISETP.GE.AND P0, PT, R2, UR4, PT ;  /* 0x0000000402007c0c */ /* 0x000fd6000bf06270 */
[----:B------:R-:W0:Y:S04]  /*5250*/  @!P2 LDS R7, [R21+0xa10] ;  /* 0x000a10001507a984 */ /* 0x000e280000000800 */
[----:B------:R1:W2:Y:S01]  /*5260*/  @!P0 LDS R4, [R21+0xa18] ;  /* 0x000a180015048984 */ /* 0x0002a20000000800 */
[----:B0-----:R-:W0:Y:S08]  /*5270*/  MUFU.RCP R0, R7 ;  /* 0x0000000700007308 */ /* 0x001e300000001000 */
[----:B------:R-:W5:Y:S01]  /*5280*/  FCHK P0, R20, R7 ;  /* 0x0000000714007302 */ /* 0x000f620000000000 */
[----:B0-----:R-:W-:-:S04]  /*5290*/  FFMA R3, R0, -R7, 1 ;  /* 0x3f80000000037423 */ /* 0x001fc80000000807 */
[----:B------:R-:W-:-:S04]  /*52a0*/  FFMA R3, R0, R3, R0 ;  /* 0x0000000300037223 */ /* 0x000fc80000000000 */
[----:B------:R-:W-:-:S04]  /*52b0*/  FFMA R5, R3, R20, RZ ;  /* 0x0000001403057223 */ /* 0x000fc800000000ff */
[----:B------:R-:W-:-:S04]  /*52c0*/  FFMA R0, R5, -R7, R20 ;  /* 0x8000000705007223 */ /* 0x000fc80000000014 */
[----:B------:R-:W-:Y:S01]  /*52d0*/  FFMA R5, R3, R0, R5 ;  /* 0x0000000003057223 */ /* 0x000fe20000000005 */
[----:B-12--5:R-:W-:Y:S06]  /*52e0*/  @!P0 BRA `(.L_x_28) ;  /* 0x0000000000108947 */ /* 0x026fec0003800000 */
[----:B------:R-:W-:Y:S01]  /*52f0*/  IMAD.MOV.U32 R3, RZ, RZ, R7 ;  /* 0x000000ffff037224 */ /* 0x000fe200078e0007 */
[----:B------:R-:W-:-:S07]  /*5300*/  MOV R6, 0x5320 ;  /* 0x0000532000067802 */ /* 0x000fce0000000f00 */
[----:B---34-:R-:W-:Y:S05]  /*5310*/  CALL.REL.NOINC `($__internal_0_$__cuda_sm3x_div_rn_noftz_f32_slowpath) ;  /* 0x00000014004c7944 */ /* 0x018fea0003c00000 */
[----:B------:R-:W-:-:S07]  /*5320*/  MOV R5, R9 ;  /* 0x0000000900057202 */ /* 0x000fce0000000f00 */
.L_x_28:
[----:B------:R-:W-:Y:S05]  /*5330*/  BSYNC.RECONVERGENT B0 ;  /* 0x0000000000007941 */ /* 0x000fea0003800200 */
.L_x_27:
[----:B------:R-:W0:Y:S01]  /*5340*/  MUFU.RCP R3, R4 ;  /* 0x0000000400037308 */ /* 0x000e220000001000 */
[----:B------:R-:W-:Y:S07]  /*5350*/  BSSY.RECONVERGENT B0, `(.L_x_29) ;  /* 0x000000d000007945 */ /* 0x000fee0003800200 */
[----:B------:R-:W1:Y:S01]  /*5360*/  FCHK P0, R19, R4 ;  /* 0x0000000413007302 */ /* 0x000e620000000000 */
[----:B0-----:R-:W-:-:S04]  /*5370*/  FFMA R0, R3, -R4, 1 ;  /* 0x3f80000003007423 */ /* 0x001fc80000000804 */
[----:B------:R-:W-:-:S04]  /*5380*/  FFMA R0, R3, R0, R3 ;  /* 0x0000000003007223 */ /* 0x000fc80000000003 */
[----:B------:R-:W-:-:S04]  /*5390*/  FFMA R6, R0, R19, RZ ;  /* 0x0000001300067223 */ /* 0x000fc800000000ff */
[----:B------:R-:W-:-:S04]  /*53a0*/  FFMA R3, R6, -R4, R19 ;  /* 0x8000000406037223 */ /* 0x000fc80000000013 */
[----:B---34-:R-:W-:Y:S01]  /*53b0*/  FFMA R11, R0, R3, R6 ;  /* 0x00000003000b7223 */ /* 0x018fe20000000006 */
[----:B-1----:R-:W-:Y:S06]  /*53c0*/  @!P0 BRA `(.L_x_30) ;  /* 0x0000000000148947 */ /* 0x002fec0003800000 */
[----:B------:R-:W-:Y:S02]  /*53d0*/  MOV R20, R19 ;  /* 0x0000001300147202 */ /* 0x000fe40000000f00 */
[----:B------:R-:W-:Y:S02]  /*53e0*/  MOV R3, R4 ;  /* 0x0000000400037202 */ /* 0x000fe40000000f00 */
[----:B------:R-:W-:-:S07]  /*53f0*/  MOV R6, 0x5410 ;  /* 0x0000541000067802 */ /* 0x000fce0000000f00 */
[----:B------:R-:W-:Y:S05]  /*5400*/  CALL.REL.NOINC `($__internal_0_$__cuda_sm3x_div_rn_noftz_f32_slowpath) ;  /* 0x0000001400107944 */ /* 0x000fea0003c00000 */
[----:B------:R-:W-:-:S07]  /*5410*/  IMAD.MOV.U32 R11, RZ, RZ, R9 ;  /* 0x000000ffff0b7224 */ /* 0x000fce00078e0009 */
.L_x_30:
[----:B------:R-:W-:Y:S05]  /*5420*/  BSYNC.RECONVERGENT B0 ;  /* 0x0000000000007941 */ /* 0x000fea0003800200 */
.L_x_29:
[----:B------:R-:W0:Y:S01]  /*5430*/  LDCU UR4, c[0x0][0x3a4] ;  /* 0x00007480ff0477ac */ /* 0x000e220008000800 */
[----:B------:R-:W-:Y:S01]  /*5440*/  @!P2 LEA R7, R22, R23, 0x4 ;  /* 0x000000171607a211 */ /* 0x000fe200078e20ff */
[----:B------:R-:W1:Y:S01]  /*5450*/  LDCU.64 UR8, c[0x0][0x398] ;  /* 0x00007300ff0877ac */ /* 0x000e620008000a00 */
[----:B------:R-:W2:Y:S01]  /*5460*/  LDCU UR7, c[0x0][0x3a4] ;  /* 0x00007480ff0777ac */ /* 0x000ea20008000800 */
[----:B0-----:R-:W-:Y:S02]  /*5470*/  USHF.R.S32.HI UR6, URZ, 0x1f, UR4 ;  /* 0x0000001fff067899 */ /* 0x001fe40008011404 */
[----:B------:R-:W-:Y:S02]  /*5480*/  UIMAD.WIDE.U32 UR4, UR15, UR4, URZ ;  /* 0x000000040f0472a5 */ /* 0x000fe4000f8e00ff */
[----:B------:R-:W-:Y:S02]  /*5490*/  UIMAD UR6, UR6, UR15, URZ ;  /* 0x0000000f060672a4 */ /* 0x000fe4000f8e02ff */
[----:B-1----:R-:W-:-:S02]  /*54a0*/  ULEA UR8, UP0, UR4, UR8, 0x6 ;  /* 0x0000000804087291 */ /* 0x002fc4000f8030ff */
[----:B------:R-:W-:Y:S01]  /*54b0*/  UIADD3 UR6, UPT, UPT, UR5, UR6, URZ ;  /* 0x0000000605067290 */ /* 0x000fe2000fffe0ff */
[----:B--2---:R-:W-:-:S03]  /*54c0*/  ISETP.GE.AND P0, PT, R2, UR7, PT ;  /* 0x0000000702007c0c */ /* 0x004fc6000bf06270 */
[----:B------:R-:W-:Y:S01]  /*54d0*/  ULEA.HI.X UR6, UR4, UR9, UR6, 0x6, UP0 ;  /* 0x0000000904067291 */ /* 0x000fe200080f3406 */
[----:B------:R-:W-:-:S05]  /*54e0*/  MOV R8, UR8 ;  /* 0x0000000800087c02 */ /* 0x000fca0008000f00 */
[----:B------:R-:W-:-:S03]  /*54f0*/  MOV R9, UR6 ;  /* 0x0000000600097c02 */ /* 0x000fc60008000f00 */
[----:B------:R-:W-:-:S05]  /*5500*/  @!P2 IMAD.WIDE.U32 R6, R7, 0x4, R8 ;  /* 0x000000040706a825 */ /* 0x000fca00078e0008 */
[----:B------:R0:W-:Y:S01]  /*5510*/  @!P2 STG.E desc[UR16][R6.64], R5 ;  /* 0x000000050600a986 */ /* 0x0001e2000c101910 */
[----:B------:R-:W-:Y:S05]  /*5520*/  @P0 EXIT ;  /* 0x000000000000094d */ /* 0x000fea0003800000 */
[----:B------:R-:W-:-:S04]  /*5530*/  IMAD R3, R2, 0x10, R23 ;  /* 0x0000001002037824 */ /* 0x000fc800078e0217 */
[----:B------:R-:W-:-:S05]  /*5540*/  IMAD.WIDE.U32 R2, R3, 0x4, R8 ;  /* 0x0000000403027825 */ /* 0x000fca00078e0008 */
[----:B------:R-:W-:Y:S01]  /*5550*/  STG.E desc[UR16][R2.64], R11 ;  /* 0x0000000b02007986 */ /* 0x000fe2000c101910 */
[----:B------:R-:W-:Y:S05]  /*5560*/  EXIT ;  /* 0x000000000000794d */ /* 0x000fea0003800000 */
.L_x_17:
[----:B------:R-:W-:Y:S01]  /*5570*/  HFMA2 R10, -RZ, RZ, 0, 9.5367431640625e-07 ;  /* 0x00000010ff0a7431 */ /* 0x000fe200000001ff */
[----:B---34-:R-:W-:Y:S01]  /*5580*/  MOV R11, R13 ;  /* 0x0000000d000b7202 */ /* 0x018fe20000000f00 */
[----:B------:R-:W-:Y:S01]  /*5590*/  IMAD.MOV.U32 R8, RZ, RZ, -0x1 ;  /* 0xffffffffff087424 */ /* 0x000fe200078e00ff */
[----:B------:R-:W-:Y:S01]  /*55a0*/  MOV R9, 0x1f ;  /* 0x0000001f00097802 */ /* 0x000fe20000000f00 */
[----:B------:R-:W0:Y:S06]  /*55b0*/  LDC R25, c[0x0][0x3a0] ;  /* 0x0000e800ff197b82 */ /* 0x000e2c0000000800 */
[----:B0-----:R-:W-:Y:S05]  /*55c0*/  WARPSYNC.COLLECTIVE R8, `(.L_x_31) ;  /* 0x0000000008087348 */ /* 0x001fea0003c00000 */
[----:B------:R1:W2:Y:S02]  /*55d0*/  SHFL.BFLY P0, R12, R11, R10, R9 ;  /* 0x0c00000a0b0c7389 */ /* 0x0002a40000000009 */
[----:B012---:R-:W-:Y:S05]  /*55e0*/  ENDCOLLECTIVE ;  /* 0x000000000000791b */ /* 0x007fea0003800000 */
.L_x_31:
[----:B------:R-:W-:Y:S01]  /*55f0*/  HFMA2 R10, -RZ, RZ, 0, 4.76837158203125e-07 ;  /* 0x00000008ff0a7431 */ /* 0x000fe200000001ff */
[----:B------:R-:W-:Y:S02]  /*5600*/  ISETP.LT.AND P3, PT, R28, R25, !P3 ;  /* 0x000000191c00720c */ /* 0x000fe40005f61270 */
[----:B------:R-:W-:-:S04]  /*5610*/  FMNMX R15, R12, R13, !PT ;  /* 0x0000000d0c0f7209 */ /* 0x000fc80007800000 */
[----:B------:R-:W-:-:S07]  /*5620*/  MOV R11, R15 ;  /* 0x0000000f000b7202 */ /* 0x000fce0000000f00 */
[----:B------:R-:W-:Y:S05]  /*5630*/  WARPSYNC.COLLECTIVE R8, `(.L_x_32) ;  /* 0x0000000008087348 */ /* 0x000fea0003c00000 */
[----:B------:R0:W1:Y:S02]  /*5640*/  SHFL.BFLY P0, R12, R11, R10, R9 ;  /* 0x0c00000a0b0c7389 */ /* 0x0000640000000009 */
[----:B01----:R-:W-:Y:S05]  /*5650*/  ENDCOLLECTIVE ;  /* 0x000000000000791b */ /* 0x003fea0003800000 */
.L_x_32:
[----:B------:R-:W-:Y:S01]  /*5660*/  IMAD.MOV.U32 R10, RZ, RZ, 0x4 ;  /* 0x00000004ff0a7424 */ /* 0x000fe200078e00ff */
[----:B------:R-:W-:-:S04]  /*5670*/  FMNMX R27, R15, R12, !PT ;  /* 0x0000000c0f1b7209 */ /* 0x000fc80007800000 */
[----:B------:R-:W-:-:S07]  /*5680*/  MOV R11, R27 ;  /* 0x0000001b000b7202 */ /* 0x000fce0000000f00 */
[----:B------:R-:W-:Y:S05]  /*5690*/  WARPSYNC.COLLECTIVE R8, `(.L_x_33) ;  /* 0x0000000008087348 */ /* 0x000fea0003c00000 */
[----:B------:R0:W1:Y:S02]  /*56a0*/  SHFL.BFLY P0, R12, R11, R10, R9 ;  /* 0x0c00000a0b0c7389 */ /* 0x0000640000000009 */
[----:B01----:R-:W-:Y:S05]  /*56b0*/  ENDCOLLECTIVE ;  /* 0x000000000000791b */ /* 0x003fea0003800000 */
.L_x_33:
[----:B------:R-:W-:Y:S01]  /*56c0*/  HFMA2 R10, -RZ, RZ, 0, 1.1920928955078125e-07 ;  /* 0x00000002ff0a7431 */ /* 0x000fe200000001ff */
[----:B------:R-:W-:-:S04]  /*56d0*/  FMNMX R32, R27, R12, !PT ;  /* 0x0000000c1b207209 */ /* 0x000fc80007800000 */
[----:B------:R-:W-:-:S07]  /*56e0*/  MOV R11, R32 ;  /* 0x00000020000b7202 */ /* 0x000fce0000000f00 */
[----:B------:R-:W-:Y:S05]  /*56f0*/  WARPSYNC.COLLECTIVE R8, `(.L_x_34) ;  /* 0x0000000008087348 */ /* 0x000fea0003c00000 */
[----:B------:R0:W1:Y:S02]  /*5700*/  SHFL.BFLY P0, R12, R11, R10, R9 ;  /* 0x0c00000a0b0c7389 */ /* 0x0000640000000009 */
[----:B01----:R-:W-:Y:S05]  /*5710*/  ENDCOLLECTIVE ;  /* 0x000000000000791b */ /* 0x003fea0003800000 */
.L_x_34:
[----:B------:R-:W-:Y:S01]  /*5720*/  IMAD.MOV.U32 R10, RZ, RZ, 0x1 ;  /* 0x00000001ff0a7424 */ /* 0x000fe200078e00ff */
[----:B------:R-:W-:-:S04]  /*5730*/  FMNMX R33, R32, R12, !PT ;  /* 0x0000000c20217209 */ /* 0x000fc80007800000 */
[----:B------:R-:W-:-:S07]  /*5740*/  MOV R11, R33 ;  /* 0x00000021000b7202 */ /* 0x000fce0000000f00 */
[----:B------:R-:W-:Y:S05]  /*5750*/  WARPSYNC.COLLECTIVE R8, `(.L_x_35) ;  /* 0x0000000008087348 */ /* 0x000fea0003c00000 */
[----:B------:R0:W1:Y:S02]  /*5760*/  SHFL.BFLY P0, R12, R11, R10, R9 ;  /* 0x0c00000a0b0c7389 */ /* 0x0000640000000009 */
[----:B01----:R-:W-:Y:S05]  /*5770*/  ENDCOLLECTIVE ;  /* 0x000000000000791b */ /* 0x003fea0003800000 */
.L_x_35:
[----:B------:R-:W-:Y:S01]  /*5780*/  IMAD.MOV.U32 R10, RZ, RZ, 0x10 ;  /* 0x00000010ff0a7424 */ /* 0x000fe200078e00ff */
[----:B------:R-:W-:Y:S02]  /*5790*/  FMNMX R14, R33, R12, !PT ;  /* 0x0000000c210e7209 */ /* 0x000fe40007800000 */
[----:B------:R-:W-:-:S03]  /*57a0*/  PLOP3.LUT P0, PT, PT, PT, PT, 0x80, 0x8 ;  /* 0x000000000008781c */ /* 0x000fc60003f0f070 */
        /* <DEDUP_REMOVED lines=8> */
[----:B------:R-:W-:-:S04]  /*5830*/  @P3 MOV R13, R12 ;  /* 0x0000000c000d3202 */ /* 0x000fc80000000f00 */
[----:B------:R-:W-:-:S07]  /*5840*/  MOV R11, R13 ;  /* 0x0000000d000b7202 */ /* 0x000fce0000000f00 */
[----:B------:R-:W-:Y:S05]  /*5850*/  WARPSYNC.COLLECTIVE R8, `(.L_x_36) ;  /* 0x0000000008087348 */ /* 0x000fea0003c00000 */
[----:B------:R0:W1:Y:S02]  /*5860*/  SHFL.BFLY P0, R12, R11, R10, R9 ;  /* 0x0c00000a0b0c7389 */ /* 0x0000640000000009 */
[----:B01----:R-:W-:Y:S05]  /*5870*/  ENDCOLLECTIVE ;  /* 0x000000000000791b */ /* 0x003fea0003800000 */
.L_x_36:
[----:B------:R-:W-:Y:S02]  /*5880*/  HFMA2 R10, -RZ, RZ, 0, 4.76837158203125e-07 ;  /* 0x00000008ff0a7431 */ /* 0x000fe400000001ff */
[----:B------:R-:W-:-:S05]  /*5890*/  FADD R27, R12, R13 ;  /* 0x0000000d0c1b7221 */ /* 0x000fca0000000000 */
[----:B------:R-:W-:-:S07]  /*58a0*/  MOV R11, R27 ;  /* 0x0000001b000b7202 */ /* 0x000fce0000000f00 */
[----:B------:R-:W-:Y:S05]  /*58b0*/  WARPSYNC.COLLECTIVE R8, `(.L_x_37) ;  /* 0x0000000008087348 */ /* 0x000fea0003c00000 */
[----:B------:R0:W1:Y:S02]  /*58c0*/  SHFL.BFLY P0, R12, R11, R10, R9 ;  /* 0x0c00000a0b0c7389 */ /* 0x0000640000000009 */
[----:B01----:R-:W-:Y:S05]  /*58d0*/  ENDCOLLECTIVE ;  /* 0x000000000000791b */ /* 0x003fea0003800000 */
.L_x_37:
[----:B------:R-:W-:Y:S02]  /*58e0*/  IMAD.MOV.U32 R10, RZ, RZ, 0x4 ;  /* 0x00000004ff0a7424 */ /* 0x000fe400078e00ff */
[----:B------:R-:W-:-:S05]  /*58f0*/  FADD R32, R27, R12 ;  /* 0x0000000c1b207221 */ /* 0x000fca0000000000 */
[----:B------:R-:W-:-:S07]  /*5900*/  MOV R11, R32 ;  /* 0x00000020000b7202 */ /* 0x000fce0000000f00 */
[----:B------:R-:W-:Y:S05]  /*5910*/  WARPSYNC.COLLECTIVE R8, `(.L_x_38) ;  /* 0x0000000008087348 */ /* 0x000fea0003c00000 */
[----:B------:R0:W1:Y:S02]  /*5920*/  SHFL.BFLY P0, R12, R11, R10, R9 ;  /* 0x0c00000a0b0c7389 */ /* 0x0000640000000009 */
[----:B01----:R-:W-:Y:S05]  /*5930*/  ENDCOLLECTIVE ;  /* 0x000000000000791b */ /* 0x003fea0003800000 */
.L_x_38:
[----:B------:R-:W-:Y:S02]  /*5940*/  HFMA2 R10, -RZ, RZ, 0, 1.1920928955078125e-07 ;  /* 0x00000002ff0a7431 */ /* 0x000fe400000001ff */
[----:B------:R-:W-:-:S05]  /*5950*/  FADD R33, R32, R12 ;  /* 0x0000000c20217221 */ /* 0x000fca0000000000 */
[----:B------:R-:W-:-:S07]  /*5960*/  MOV R11, R33 ;  /* 0x00000021000b7202 */ /* 0x000fce0000000f00 */
[----:B------:R-:W-:Y:S05]  /*5970*/  WARPSYNC.COLLECTIVE R8, `(.L_x_39) ;  /* 0x0000000008087348 */ /* 0x000fea0003c00000 */
[----:B------:R0:W1:Y:S02]  /*5980*/  SHFL.BFLY P0, R12, R11, R10, R9 ;  /* 0x0c00000a0b0c7389 */ /* 0x0000640000000009 */
[----:B01----:R-:W-:Y:S05]  /*5990*/  ENDCOLLECTIVE ;  /* 0x000000000000791b */ /* 0x003fea0003800000 */
.L_x_39:
[----:B------:R-:W-:Y:S02]  /*59a0*/  IMAD.MOV.U32 R10, RZ, RZ, 0x1 ;  /* 0x00000001ff0a7424 */ /* 0x000fe400078e00ff */
[----:B------:R-:W-:-:S05]  /*59b0*/  FADD R15, R33, R12 ;  /* 0x0000000c210f7221 */ /* 0x000fca0000000000 */
[----:B------:R-:W-:-:S07]  /*59c0*/  MOV R11, R15 ;  /* 0x0000000f000b7202 */ /* 0x000fce0000000f00 */
[----:B------:R-:W-:Y:S05]  /*59d0*/  WARPSYNC.COLLECTIVE R8, `(.L_x_40) ;  /* 0x0000000008087348 */ /* 0x000fea0003c00000 */
[----:B------:R0:W1:Y:S02]  /*59e0*/  SHFL.BFLY P0, R12, R11, R10, R9 ;  /* 0x0c00000a0b0c7389 */ /* 0x0000640000000009 */
[----:B01----:R-:W-:Y:S05]  /*59f0*/  ENDCOLLECTIVE ;  /* 0x000000000000791b */ /* 0x003fea0003800000 */
.L_x_40:
[----:B------:R-:W-:Y:S05]  /*5a00*/  BRA `(.L_x_41) ;  /* 0xffffffc000347947 */ /* 0x000fea000383ffff */
.L_x_19:
[----:B0-----:R-:W-:Y:S01]  /*5a10*/  HFMA2 R10, -RZ, RZ, 0, 9.5367431640625e-07 ;  /* 0x00000010ff0a7431 */ /* 0x001fe200000001ff */
[----:B------:R-:W-:Y:S01]  /*5a20*/  BSSY B0, `(.L_x_42) ;  /* 0x0000007000007945 */ /* 0x000fe20003800000 */
[----:B------:R-:W-:Y:S01]  /*5a30*/  MOV R11, R13 ;  /* 0x0000000d000b7202 */ /* 0x000fe20000000f00 */
[----:B------:R-:W-:Y:S01]  /*5a40*/  IMAD.MOV.U32 R8, RZ, RZ, -0x1 ;  /* 0xffffffffff087424 */ /* 0x000fe200078e00ff */
[----:B------:R-:W-:-:S07]  /*5a50*/  MOV R9, 0x1f ;  /* 0x0000001f00097802 */ /* 0x000fce0000000f00 */
[----:B------:R-:W-:Y:S05]  /*5a60*/  WARPSYNC.COLLECTIVE R8, `(.L_x_43) ;  /* 0x0000000008087348 */ /* 0x000fea0003c00000 */
[----:B------:R0:W1:Y:S02]  /*5a70*/  SHFL.BFLY P0, R12, R11, R10, R9 ;  /* 0x0c00000a0b0c7389 */ /* 0x0000640000000009 */
[----:B01----:R-:W-:Y:S05]  /*5a80*/  ENDCOLLECTIVE ;  /* 0x000000000000791b */ /* 0x003fea0003800000 */
.L_x_43:
[----:B------:R-:W-:Y:S05]  /*5a90*/  BSYNC B0 ;  /* 0x0000000000007941 */ /* 0x000fea0003800000 */
.L_x_42:
[----:B------:R-:W-:Y:S01]  /*5aa0*/  HFMA2 R10, -RZ, RZ, 0, 4.76837158203125e-07 ;  /* 0x00000008ff0a7431 */ /* 0x000fe200000001ff */
[----:B------:R-:W-:Y:S02]  /*5ab0*/  FMNMX R11, R12, R13, !PT ;  /* 0x0000000d0c0b7209 */ /* 0x000fe40007800000 */
[----:B------:R-:W-:Y:S02]  /*5ac0*/  MOV R9, 0x1f ;  /* 0x0000001f00097802 */ /* 0x000fe40000000f00 */
[----:B------:R-:W-:Y:S02]  /*5ad0*/  MOV R8, 0xffffffff ;  /* 0xffffffff00087802 */ /* 0x000fe40000000f00 */
[----:B------:R-:W-:-:S13]  /*5ae0*/  ISETP.LT.AND P3, PT, R28, R25, !P3 ;  /* 0x000000191c00720c */ /* 0x000fda0005f61270 */
[----:B------:R-:W-:Y:S05]  /*5af0*/  WARPSYNC.COLLECTIVE R8, `(.L_x_44) ;  /* 0x0000000008087348 */ /* 0x000fea0003c00000 */
[----:B------:R0:W1:Y:S02]  /*5b00*/  SHFL.BFLY P0, R12, R11, R10, R9 ;  /* 0x0c00000a0b0c7389 */ /* 0x0000640000000009 */
[----:B01----:R-:W-:Y:S05]  /*5b10*/  ENDCOLLECTIVE ;  /* 0x000000000000791b */ /* 0x003fea0003800000 */
.L_x_44:
[----:B------:R-:W-:Y:S01]  /*5b20*/  HFMA2 R10, -RZ, RZ, 0, 2.384185791015625e-07 ;  /* 0x00000004ff0a7431 */ /* 0x000fe200000001ff */
[----:B------:R-:W-:-:S05]  /*5b30*/  FMNMX R15, R11, R12, !PT ;  /* 0x0000000c0b0f7209 */ /* 0x000fca0007800000 */
[----:B------:R-:W-:-:S07]  /*5b40*/  IMAD.MOV.U32 R11, RZ, RZ, R15 ;  /* 0x000000ffff0b7224 */ /* 0x000fce00078e000f */
[----:B------:R-:W-:Y:S05]  /*5b50*/  WARPSYNC.COLLECTIVE R8, `(.L_x_45) ;  /* 0x0000000008087348 */ /* 0x000fea0003c00000 */
[----:B------:R0:W1:Y:S02]  /*5b60*/  SHFL.BFLY P0, R12, R11, R10, R9 ;  /* 0x0c00000a0b0c7389 */ /* 0x0000640000000009 */
[----:B01----:R-:W-:Y:S05]  /*5b70*/  ENDCOLLECTIVE ;  /* 0x000000000000791b */ /* 0x003fea0003800000 */
.L_x_45:
[----:B------:R-:W-:Y:S01]  /*5b80*/  HFMA2 R10, -RZ, RZ, 0, 1.1920928955078125e-07 ;  /* 0x00000002ff0a7431 */ /* 0x000fe200000001ff */
[----:B------:R-:W-:-:S04]  /*5b90*/  FMNMX R30, R15, R12, !PT ;  /* 0x0000000c0f1e7209 */ /* 0x000fc80007800000 */
[----:B------:R-:W-:-:S07]  /*5ba0*/  MOV R11, R30 ;  /* 0x0000001e000b7202 */ /* 0x000fce0000000f00 */
[----:B------:R-:W-:Y:S05]  /*5bb0*/  WARPSYNC.COLLECTIVE R8, `(.L_x_46) ;  /* 0x0000000008087348 */ /* 0x000fea0003c00000 */
[----:B------:R0:W1:Y:S02]  /*5bc0*/  SHFL.BFLY P0, R12, R11, R10, R9 ;  /* 0x0c00000a0b0c7389 */ /* 0x0000640000000009 */
[----:B01----:R-:W-:Y:S05]  /*5bd0*/  ENDCOLLECTIVE ;  /* 0x000000000000791b */ /* 0x003fea0003800000 */
.L_x_46:
[----:B------:R-:W-:Y:S02]  /*5be0*/  MOV R10, 0x1 ;  /* 0x00000001000a7802 */ /* 0x000fe40000000f00 */
[----:B------:R-:W-:-:S05]  /*5bf0*/  FMNMX R32, R30, R12, !PT ;  /* 0x0000000c1e207209 */ /* 0x000fca0007800000 */
[----:B------:R-:W-:-:S07]  /*5c00*/  IMAD.MOV.U32 R11, RZ, RZ, R32 ;  /* 0x000000ffff0b7224 */ /* 0x000fce00078e0020 */
[----:B------:R-:W-:Y:S05]  /*5c10*/  WARPSYNC.COLLECTIVE R8, `(.L_x_47) ;  /* 0x0000000008087348 */ /* 0x000fea0003c00000 */
[----:B------:R0:W1:Y:S02]  /*5c20*/  SHFL.BFLY P0, R12, R11, R10, R9 ;  /* 0x0c00000a0b0c7389 */ /* 0x0000640000000009 */
[----:B01----:R-:W-:Y:S05]  /*5c30*/  ENDCOLLECTIVE ;  /* 0x000000000000791b */ /* 0x003fea0003800000 */
.L_x_47:
[----:B------:R-:W-:Y:S01]  /*5c40*/  HFMA2 R10, -RZ, RZ, 0, 9.5367431640625e-07 ;  /* 0x00000010ff0a7431 */ /* 0x000fe200000001ff */
        /* <DEDUP_REMOVED lines=11> */
[----:B------:R-:W-:-:S07]  /*5d00*/  IMAD.MOV.U32 R11, RZ, RZ, R13 ;  /* 0x000000ffff0b7224 */ /* 0x000fce00078e000d */
[----:B------:R-:W-:Y:S05]  /*5d10*/  WARPSYNC.COLLECTIVE R8, `(.L_x_48) ;  /* 0x0000000008087348 */ /* 0x000fea0003c00000 */
[----:B------:R0:W1:Y:S02]  /*5d20*/  SHFL.BFLY P0, R12, R11, R10, R9 ;  /* 0x0c00000a0b0c7389 */ /* 0x0000640000000009 */
[----:B01----:R-:W-:Y:S05]  /*5d30*/  ENDCOLLECTIVE ;  /* 0x000000000000791b */ /* 0x003fea0003800000 */
.L_x_48:
[----:B------:R-:W-:Y:S02]  /*5d40*/  HFMA2 R10, -RZ, RZ, 0, 4.76837158203125e-07 ;  /* 0x00000008ff0a7431 */ /* 0x000fe400000001ff */
[----:B------:R-:W-:-:S05]  /*5d50*/  FADD R15, R12, R13 ;  /* 0x0000000d0c0f7221 */ /* 0x000fca0000000000 */
[----:B------:R-:W-:-:S07]  /*5d60*/  MOV R11, R15 ;  /* 0x0000000f000b7202 */ /* 0x000fce0000000f00 */
[----:B------:R-:W-:Y:S05]  /*5d70*/  WARPSYNC.COLLECTIVE R8, `(.L_x_49) ;  /* 0x0000000008087348 */ /* 0x000fea0003c00000 */
[----:B------:R0:W1:Y:S02]  /*5d80*/  SHFL.BFLY P0, R12, R11, R10, R9 ;  /* 0x0c00000a0b0c7389 */ /* 0x0000640000000009 */
[----:B01----:R-:W-:Y:S05]  /*5d90*/  ENDCOLLECTIVE ;  /* 0x000000000000791b */ /* 0x003fea0003800000 */
.L_x_49:
[----:B------:R-:W-:Y:S01]  /*5da0*/  MOV R10, 0x4 ;  /* 0x00000004000a7802 */ /* 0x000fe20000000f00 */
[----:B------:R-:W-:-:S04]  /*5db0*/  FADD R30, R15, R12 ;  /* 0x0000000c0f1e7221 */ /* 0x000fc80000000000 */
[----:B------:R-:W-:-:S07]  /*5dc0*/  IMAD.MOV.U32 R11, RZ, RZ, R30 ;  /* 0x000000ffff0b7224 */ /* 0x000fce00078e001e */
[----:B------:R-:W-:Y:S05]  /*5dd0*/  WARPSYNC.COLLECTIVE R8, `(.L_x_50) ;  /* 0x0000000008087348 */ /* 0x000fea0003c00000 */
[----:B------:R0:W1:Y:S02]  /*5de0*/  SHFL.BFLY P0, R12, R11, R10, R9 ;  /* 0x0c00000a0b0c7389 */ /* 0x0000640000000009 */
[----:B01----:R-:W-:Y:S05]  /*5df0*/  ENDCOLLECTIVE ;  /* 0x000000000000791b */ /* 0x003fea0003800000 */
.L_x_50:
[----:B------:R-:W-:Y:S02]  /*5e00*/  HFMA2 R10, -RZ, RZ, 0, 1.1920928955078125e-07 ;  /* 0x00000002ff0a7431 */ /* 0x000fe400000001ff */
[----:B------:R-:W-:-:S05]  /*5e10*/  FADD R32, R30, R12 ;  /* 0x0000000c1e207221 */ /* 0x000fca0000000000 */
[----:B------:R-:W-:-:S07]  /*5e20*/  MOV R11, R32 ;  /* 0x00000020000b7202 */ /* 0x000fce0000000f00 */
[----:B------:R-:W-:Y:S05]  /*5e30*/  WARPSYNC.COLLECTIVE R8, `(.L_x_51) ;  /* 0x0000000008087348 */ /* 0x000fea0003c00000 */
[----:B------:R0:W1:Y:S02]  /*5e40*/  SHFL.BFLY P0, R12, R11, R10, R9 ;  /* 0x0c00000a0b0c7389 */ /* 0x0000640000000009 */
[----:B01----:R-:W-:Y:S05]  /*5e50*/  ENDCOLLECTIVE ;  /* 0x000000000000791b */ /* 0x003fea0003800000 */
.L_x_51:
[----:B------:R-:W-:Y:S01]  /*5e60*/  MOV R10, 0x1 ;  /* 0x00000001000a7802 */ /* 0x000fe20000000f00 */
[----:B------:R-:W-:-:S04]  /*5e70*/  FADD R33, R32, R12 ;  /* 0x0000000c20217221 */ /* 0x000fc80000000000 */
[----:B------:R-:W-:-:S07]  /*5e80*/  IMAD.MOV.U32 R11, RZ, RZ, R33 ;  /* 0x000000ffff0b7224 */ /* 0x000fce00078e0021 */
[----:B------:R-:W-:Y:S05]  /*5e90*/  WARPSYNC.COLLECTIVE R8, `(.L_x_52) ;  /* 0x0000000008087348 */ /* 0x000fea0003c00000 */
[----:B------:R0:W1:Y:S02]  /*5ea0*/  SHFL.BFLY P0, R12, R11, R10, R9 ;  /* 0x0c00000a0b0c7389 */ /* 0x0000640000000009 */
[----:B01----:R-:W-:Y:S05]  /*5eb0*/  ENDCOLLECTIVE ;  /* 0x000000000000791b */ /* 0x003fea0003800000 */
.L_x_52:
[----:B------:R-:W-:Y:S05]  /*5ec0*/  BRA `(.L_x_53) ;  /* 0xffffffc400687947 */ /* 0x000fea000383ffff */
.L_x_21:
[----:B------:R-:W-:Y:S01]  /*5ed0*/  HFMA2 R10, -RZ, RZ, 0, 9.5367431640625e-07 ;  /* 0x00000010ff0a7431 */ /* 0x000fe200000001ff */
[----:B------:R-:W-:Y:S01]  /*5ee0*/  BSSY B0, `(.L_x_54) ;  /* 0x0000007000007945 */ /* 0x000fe20003800000 */
[----:B0-----:R-:W-:Y:S01]  /*5ef0*/  MOV R11, R13 ;  /* 0x0000000d000b7202 */ /* 0x001fe20000000f00 */
[----:B------:R-:W-:Y:S01]  /*5f00*/  IMAD.MOV.U32 R9, RZ, RZ, 0x1f ;  /* 0x0000001fff097424 */ /* 0x000fe200078e00ff */
[----:B------:R-:W-:-:S07]  /*5f10*/  MOV R8, 0xffffffff ;  /* 0xffffffff00087802 */ /* 0x000fce0000000f00 */
[----:B------:R-:W-:Y:S05]  /*5f20*/  WARPSYNC.COLLECTIVE R8, `(.L_x_55) ;  /* 0x0000000008087348 */ /* 0x000fea0003c00000 */
[----:B------:R0:W1:Y:S02]  /*5f30*/  SHFL.BFLY P0, R12, R11, R10, R9 ;  /* 0x0c00000a0b0c7389 */ /* 0x0000640000000009 */
[----:B01----:R-:W-:Y:S05]  /*5f40*/  ENDCOLLECTIVE ;  /* 0x000000000000791b */ /* 0x003fea0003800000 */
.L_x_55:
[----:B------:R-:W-:Y:S05]  /*5f50*/  BSYNC B0 ;  /* 0x0000000000007941 */ /* 0x000fea0003800000 */
.L_x_54:
[----:B------:R-:W-:Y:S01]  /*5f60*/  HFMA2 R10, -RZ, RZ, 0, 4.76837158203125e-07 ;  /* 0x00000008ff0a7431 */ /* 0x000fe200000001ff */
[----:B------:R-:W-:Y:S01]  /*5f70*/  FMNMX R11, R12, R13, !PT ;  /* 0x0000000d0c0b7209 */ /* 0x000fe20007800000 */
[----:B------:R-:W-:Y:S01]  /*5f80*/  IMAD.MOV.U32 R8, RZ, RZ, -0x1 ;  /* 0xffffffffff087424 */ /* 0x000fe200078e00ff */
[----:B------:R-:W-:Y:S02]  /*5f90*/  MOV R9, 0x1f ;  /* 0x0000001f00097802 */ /* 0x000fe40000000f00 */
[----:B------:R-:W-:-:S13]  /*5fa0*/  ISETP.LT.AND P3, PT, R28, R25, !P3 ;  /* 0x000000191c00720c */ /* 0x000fda0005f61270 */
[----:B------:R-:W-:Y:S05]  /*5fb0*/  WARPSYNC.COLLECTIVE R8, `(.L_x_56) ;  /* 0x0000000008087348 */ /* 0x000fea0003c00000 */
[----:B------:R0:W1:Y:S02]  /*5fc0*/  SHFL.BFLY P0, R12, R11, R10, R9 ;  /* 0x0c00000a0b0c7389 */ /* 0x0000640000000009 */
[----:B01----:R-:W-:Y:S05]  /*5fd0*/  ENDCOLLECTIVE ;  /* 0x000000000000791b */ /* 0x003fea0003800000 */
.L_x_56:
[----:B------:R-:W-:Y:S01]  /*5fe0*/  HFMA2 R10, -RZ, RZ, 0, 2.384185791015625e-07 ;  /* 0x00000004ff0a7431 */ /* 0x000fe200000001ff */
[----:B------:R-:W-:-:S04]  /*5ff0*/  FMNMX R15, R11, R12, !PT ;  /* 0x0000000c0b0f7209 */ /* 0x000fc80007800000 */
[----:B------:R-:W-:-:S07]  /*6000*/  MOV R11, R15 ;  /* 0x0000000f000b7202 */ /* 0x000fce0000000f00 */
[----:B------:R-:W-:Y:S05]  /*6010*/  WARPSYNC.COLLECTIVE R8, `(.L_x_57) ;  /* 0x0000000008087348 */ /* 0x000fea0003c00000 */
[----:B------:R0:W1:Y:S02]  /*6020*/  SHFL.BFLY P0, R12, R11, R10, R9 ;  /* 0x0c00000a0b0c7389 */ /* 0x0000640000000009 */
[----:B01----:R-:W-:Y:S05]  /*6030*/  ENDCOLLECTIVE ;  /* 0x000000000000791b */ /* 0x003fea0003800000 */
.L_x_57:
[----:B------:R-:W-:Y:S01]  /*6040*/  HFMA2 R10, -RZ, RZ, 0, 1.1920928955078125e-07 ;  /* 0x00000002ff0a7431 */ /* 0x000fe200000001ff */
[----:B------:R-:W-:-:S04]  /*6050*/  FMNMX R31, R15, R12, !PT ;  /* 0x0000000c0f1f7209 */ /* 0x000fc80007800000 */
[----:B------:R-:W-:-:S07]  /*6060*/  MOV R11, R31 ;  /* 0x0000001f000b7202 */ /* 0x000fce0000000f00 */
[----:B------:R-:W-:Y:S05]  /*6070*/  WARPSYNC.COLLECTIVE R8, `(.L_x_58) ;  /* 0x0000000008087348 */ /* 0x000fea0003c00000 */
[----:B------:R0:W1:Y:S02]  /*6080*/  SHFL.BFLY P0, R12, R11, R10, R9 ;  /* 0x0c00000a0b0c7389 */ /* 0x0000640000000009 */
[----:B01----:R-:W-:Y:S05]  /*6090*/  ENDCOLLECTIVE ;  /* 0x000000000000791b */ /* 0x003fea0003800000 */
.L_x_58:
[----:B------:R-:W-:Y:S02]  /*60a0*/  MOV R10, 0x1 ;  /* 0x00000001000a7802 */ /* 0x000fe40000000f00 */
[----:B------:R-:W-:-:S05]  /*60b0*/  FMNMX R32, R31, R12, !PT ;  /* 0x0000000c1f207209 */ /* 0x000fca0007800000 */
[----:B------:R-:W-:-:S07]  /*60c0*/  IMAD.MOV.U32 R11, RZ, RZ, R32 ;  /* 0x000000ffff0b7224 */ /* 0x000fce00078e0020 */
[----:B------:R-:W-:Y:S05]  /*60d0*/  WARPSYNC.COLLECTIVE R8, `(.L_x_59) ;  /* 0x0000000008087348 */ /* 0x000fea0003c00000 */
[----:B------:R0:W1:Y:S02]  /*60e0*/  SHFL.BFLY P0, R12, R11, R10, R9 ;  /* 0x0c00000a0b0c7389 */ /* 0x0000640000000009 */
[----:B01----:R-:W-:Y:S05]  /*60f0*/  ENDCOLLECTIVE ;  /* 0x000000000000791b */ /* 0x003fea0003800000 */
.L_x_59:
        /* <DEDUP_REMOVED lines=16> */
.L_x_60:
[----:B------:R-:W-:Y:S02]  /*6200*/  HFMA2 R10, -RZ, RZ, 0, 4.76837158203125e-07 ;  /* 0x00000008ff0a7431 */ /* 0x000fe400000001ff */
[----:B------:R-:W-:-:S05]  /*6210*/  FADD R15, R12, R13 ;  /* 0x0000000d0c0f7221 */ /* 0x000fca0000000000 */
[----:B------:R-:W-:-:S07]  /*6220*/  MOV R11, R15 ;  /* 0x0000000f000b7202 */ /* 0x000fce0000000f00 */
[----:B------:R-:W-:Y:S05]  /*6230*/  WARPSYNC.COLLECTIVE R8, `(.L_x_61) ;  /* 0x0000000008087348 */ /* 0x000fea0003c00000 */
[----:B------:R0:W1:Y:S02]  /*6240*/  SHFL.BFLY P0, R12, R11, R10, R9 ;  /* 0x0c00000a0b0c7389 */ /* 0x0000640000000009 */
[----:B01----:R-:W-:Y:S05]  /*6250*/  ENDCOLLECTIVE ;  /* 0x000000000000791b */ /* 0x003fea0003800000 */
.L_x_61:
[----:B------:R-:W-:Y:S02]  /*6260*/  HFMA2 R10, -RZ, RZ, 0, 2.384185791015625e-07 ;  /* 0x00000004ff0a7431 */ /* 0x000fe400000001ff */
[----:B------:R-:W-:-:S05]  /*6270*/  FADD R31, R15, R12 ;  /* 0x0000000c0f1f7221 */ /* 0x000fca0000000000 */
[----:B------:R-:W-:-:S07]  /*6280*/  MOV R11, R31 ;  /* 0x0000001f000b7202 */ /* 0x000fce0000000f00 */
[----:B------:R-:W-:Y:S05]  /*6290*/  WARPSYNC.COLLECTIVE R8, `(.L_x_62) ;  /* 0x0000000008087348 */ /* 0x000fea0003c00000 */
[----:B------:R0:W1:Y:S02]  /*62a0*/  SHFL.BFLY P0, R12, R11, R10, R9 ;  /* 0x0c00000a0b0c7389 */ /* 0x0000640000000009 */
[----:B01----:R-:W-:Y:S05]  /*62b0*/  ENDCOLLECTIVE ;  /* 0x000000000000791b */ /* 0x003fea0003800000 */
.L_x_62:
[----:B------:R-:W-:Y:S01]  /*62c0*/  MOV R10, 0x2 ;  /* 0x00000002000a7802 */ /* 0x000fe20000000f00 */
[----:B------:R-:W-:-:S04]  /*62d0*/  FADD R32, R31, R12 ;  /* 0x0000000c1f207221 */ /* 0x000fc80000000000 */
[----:B------:R-:W-:-:S07]  /*62e0*/  IMAD.MOV.U32 R11, RZ, RZ, R32 ;  /* 0x000000ffff0b7224 */ /* 0x000fce00078e0020 */
[----:B------:R-:W-:Y:S05]  /*62f0*/  WARPSYNC.COLLECTIVE R8, `(.L_x_63) ;  /* 0x0000000008087348 */ /* 0x000fea0003c00000 */
[----:B------:R0:W1:Y:S02]  /*6300*/  SHFL.BFLY P0, R12, R11, R10, R9 ;  /* 0x0c00000a0b0c7389 */ /* 0x0000640000000009 */
[----:B01----:R-:W-:Y:S05]  /*6310*/  ENDCOLLECTIVE ;  /* 0x000000000000791b */ /* 0x003fea0003800000 */
.L_x_63:
[----:B------:R-:W-:Y:S02]  /*6320*/  HFMA2 R10, -RZ, RZ, 0, 5.9604644775390625e-08 ;  /* 0x00000001ff0a7431 */ /* 0x000fe400000001ff */
[----:B------:R-:W-:-:S05]  /*6330*/  FADD R33, R32, R12 ;  /* 0x0000000c20217221 */ /* 0x000fca0000000000 */
[----:B------:R-:W-:-:S07]  /*6340*/  MOV R11, R33 ;  /* 0x00000021000b7202 */ /* 0x000fce0000000f00 */
[----:B------:R-:W-:Y:S05]  /*6350*/  WARPSYNC.COLLECTIVE R8, `(.L_x_64) ;  /* 0x0000000008087348 */ /* 0x000fea0003c00000 */
[----:B------:R0:W1:Y:S02]  /*6360*/  SHFL.BFLY P0, R12, R11, R10, R9 ;  /* 0x0c00000a0b0c7389 */ /* 0x0000640000000009 */
[----:B01----:R-:W-:Y:S05]  /*6370*/  ENDCOLLECTIVE ;  /* 0x000000000000791b */ /* 0x003fea0003800000 */
.L_x_64:
[----:B------:R-:W-:Y:S05]  /*6380*/  BRA `(.L_x_65) ;  /* 0xffffffc800987947 */ /* 0x000fea000383ffff */
.L_x_23:
[----:B0-----:R-:W-:Y:S01]  /*6390*/  HFMA2 R9, -RZ, RZ, 0, 1.847743988037109375e-06 ;  /* 0x0000001fff097431 */ /* 0x001fe200000001ff */
[----:B------:R-:W-:Y:S01]  /*63a0*/  BSSY B0, `(.L_x_66) ;  /* 0x0000007000007945 */ /* 0x000fe20003800000 */
[----:B------:R-:W-:Y:S01]  /*63b0*/  MOV R11, R13 ;  /* 0x0000000d000b7202 */ /* 0x000fe20000000f00 */
[----:B------:R-:W-:Y:S01]  /*63c0*/  IMAD.MOV.U32 R10, RZ, RZ, 0x10 ;  /* 0x00000010ff0a7424 */ /* 0x000fe200078e00ff */
[----:B------:R-:W-:-:S07]  /*63d0*/  MOV R8, 0xffffffff ;  /* 0xffffffff00087802 */ /* 0x000fce0000000f00 */
[----:B------:R-:W-:Y:S05]  /*63e0*/  WARPSYNC.COLLECTIVE R8, `(.L_x_67) ;  /* 0x0000000008087348 */ /* 0x000fea0003c00000 */
[----:B------:R0:W1:Y:S02]  /*63f0*/  SHFL.BFLY P0, R12, R11, R10, R9 ;  /* 0x0c00000a0b0c7389 */ /* 0x0000640000000009 */
[----:B01----:R-:W-:Y:S05]  /*6400*/  ENDCOLLECTIVE ;  /* 0x000000000000791b */ /* 0x003fea0003800000 */
.L_x_67:
[----:B------:R-:W-:Y:S05]  /*6410*/  BSYNC B0 ;  /* 0x0000000000007941 */ /* 0x000fea0003800000 */
.L_x_66:
        /* <DEDUP_REMOVED lines=8> */
.L_x_68:
[----:B------:R-:W-:Y:S01]  /*64a0*/  HFMA2 R10, -RZ, RZ, 0, 2.384185791015625e-07 ;  /* 0x00000004ff0a7431 */ /* 0x000fe200000001ff */
[----:B------:R-:W-:-:S04]  /*64b0*/  FMNMX R15, R11, R12, !PT ;  /* 0x0000000c0b0f7209 */ /* 0x000fc80007800000 */
[----:B------:R-:W-:-:S07]  /*64c0*/  MOV R11, R15 ;  /* 0x0000000f000b7202 */ /* 0x000fce0000000f00 */
[----:B------:R-:W-:Y:S05]  /*64d0*/  WARPSYNC.COLLECTIVE R8, `(.L_x_69) ;  /* 0x0000000008087348 */ /* 0x000fea0003c00000 */
[----:B------:R0:W1:Y:S02]  /*64e0*/  SHFL.BFLY P0, R12, R11, R10, R9 ;  /* 0x0c00000a0b0c7389 */ /* 0x0000640000000009 */
[----:B01----:R-:W-:Y:S05]  /*64f0*/  ENDCOLLECTIVE ;  /* 0x000000000000791b */ /* 0x003fea0003800000 */
.L_x_69:
[----:B------:R-:W-:Y:S01]  /*6500*/  HFMA2 R10, -RZ, RZ, 0, 1.1920928955078125e-07 ;  /* 0x00000002ff0a7431 */ /* 0x000fe200000001ff */
[----:B------:R-:W-:-:S04]  /*6510*/  FMNMX R26, R15, R12, !PT ;  /* 0x0000000c0f1a7209 */ /* 0x000fc80007800000 */
[----:B------:R-:W-:-:S07]  /*6520*/  MOV R11, R26 ;  /* 0x0000001a000b7202 */ /* 0x000fce0000000f00 */
[----:B------:R-:W-:Y:S05]  /*6530*/  WARPSYNC.COLLECTIVE R8, `(.L_x_70) ;  /* 0x0000000008087348 */ /* 0x000fea0003c00000 */
[----:B------:R0:W1:Y:S02]  /*6540*/  SHFL.BFLY P0, R12, R11, R10, R9 ;  /* 0x0c00000a0b0c7389 */ /* 0x0000640000000009 */
[----:B01----:R-:W-:Y:S05]  /*6550*/  ENDCOLLECTIVE ;  /* 0x000000000000791b */ /* 0x003fea0003800000 */
.L_x_70:
[----:B------:R-:W-:Y:S02]  /*6560*/  MOV R10, 0x1 ;  /* 0x00000001000a7802 */ /* 0x000fe40000000f00 */
[----:B------:R-:W-:-:S05]  /*6570*/  FMNMX R29, R26, R12, !PT ;  /* 0x0000000c1a1d7209 */ /* 0x000fca0007800000 */
[----:B------:R-:W-:-:S07]  /*6580*/  IMAD.MOV.U32 R11, RZ, RZ, R29 ;  /* 0x000000ffff0b7224 */ /* 0x000fce00078e001d */
[----:B------:R-:W-:Y:S05]  /*6590*/  WARPSYNC.COLLECTIVE R8, `(.L_x_71) ;  /* 0x0000000008087348 */ /* 0x000fea0003c00000 */
[----:B------:R0:W1:Y:S02]  /*65a0*/  SHFL.BFLY P0, R12, R11, R10, R9 ;  /* 0x0c00000a0b0c7389 */ /* 0x0000640000000009 */
[----:B01----:R-:W-:Y:S05]  /*65b0*/  ENDCOLLECTIVE ;  /* 0x000000000000791b */ /* 0x003fea0003800000 */
.L_x_71:
        /* <DEDUP_REMOVED lines=16> */
.L_x_72:
[----:B------:R-:W-:Y:S02]  /*66c0*/  HFMA2 R10, -RZ, RZ, 0, 4.76837158203125e-07 ;  /* 0x00000008ff0a7431 */ /* 0x000fe400000001ff */
[----:B------:R-:W-:-:S05]  /*66d0*/  FADD R15, R12, R13 ;  /* 0x0000000d0c0f7221 */ /* 0x000fca0000000000 */
[----:B------:R-:W-:-:S07]  /*66e0*/  MOV R11, R15 ;  /* 0x0000000f000b7202 */ /* 0x000fce0000000f00 */
[----:B------:R-:W-:Y:S05]  /*66f0*/  WARPSYNC.COLLECTIVE R8, `(.L_x_73) ;  /* 0x0000000008087348 */ /* 0x000fea0003c00000 */
[----:B------:R0:W1:Y:S02]  /*6700*/  SHFL.BFLY P0, R12, R11, R10, R9 ;  /* 0x0c00000a0b0c7389 */ /* 0x0000640000000009 */
[----:B01----:R-:W-:Y:S05]  /*6710*/  ENDCOLLECTIVE ;  /* 0x000000000000791b */ /* 0x003fea0003800000 */
.L_x_73:
[----:B------:R-:W-:Y:S02]  /*6720*/  HFMA2 R10, -RZ, RZ, 0, 2.384185791015625e-07 ;  /* 0x00000004ff0a7431 */ /* 0x000fe400000001ff */
[----:B------:R-:W-:-:S05]  /*6730*/  FADD R26, R15, R12 ;  /* 0x0000000c0f1a7221 */ /* 0x000fca0000000000 */
[----:B------:R-:W-:-:S07]  /*6740*/  MOV R11, R26 ;  /* 0x0000001a000b7202 */ /* 0x000fce0000000f00 */
[----:B------:R-:W-:Y:S05]  /*6750*/  WARPSYNC.COLLECTIVE R8, `(.L_x_74) ;  /* 0x0000000008087348 */ /* 0x000fea0003c00000 */
[----:B------:R0:W1:Y:S02]  /*6760*/  SHFL.BFLY P0, R12, R11, R10, R9 ;  /* 0x0c00000a0b0c7389 */ /* 0x0000640000000009 */
[----:B01----:R-:W-:Y:S05]  /*6770*/  ENDCOLLECTIVE ;  /* 0x000000000000791b */ /* 0x003fea0003800000 */
.L_x_74:
[----:B------:R-:W-:Y:S01]  /*6780*/  MOV R10, 0x2 ;  /* 0x00000002000a7802 */ /* 0x000fe20000000f00 */
[----:B------:R-:W-:-:S04]  /*6790*/  FADD R28, R26, R12 ;  /* 0x0000000c1a1c7221 */ /* 0x000fc80000000000 */
[----:B------:R-:W-:-:S07]  /*67a0*/  IMAD.MOV.U32 R11, RZ, RZ, R28 ;  /* 0x000000ffff0b7224 */ /* 0x000fce00078e001c */
[----:B------:R-:W-:Y:S05]  /*67b0*/  WARPSYNC.COLLECTIVE R8, `(.L_x_75) ;  /* 0x0000000008087348 */ /* 0x000fea0003c00000 */
[----:B------:R0:W1:Y:S02]  /*67c0*/  SHFL.BFLY P0, R12, R11, R10, R9 ;  /* 0x0c00000a0b0c7389 */ /* 0x0000640000000009 */
[----:B01----:R-:W-:Y:S05]  /*67d0*/  ENDCOLLECTIVE ;  /* 0x000000000000791b */ /* 0x003fea0003800000 */
.L_x_75:
[----:B------:R-:W-:Y:S02]  /*67e0*/  HFMA2 R10, -RZ, RZ, 0, 5.9604644775390625e-08 ;  /* 0x00000001ff0a7431 */ /* 0x000fe400000001ff */
[----:B------:R-:W-:-:S05]  /*67f0*/  FADD R25, R28, R12 ;  /* 0x0000000c1c197221 */ /* 0x000fca0000000000 */
[----:B------:R-:W-:-:S07]  /*6800*/  MOV R11, R25 ;  /* 0x00000019000b7202 */ /* 0x000fce0000000f00 */
[----:B------:R-:W-:Y:S05]  /*6810*/  WARPSYNC.COLLECTIVE R8, `(.L_x_76) ;  /* 0x0000000008087348 */ /* 0x000fea0003c00000 */
[----:B------:R0:W1:Y:S02]  /*6820*/  SHFL.BFLY P0, R12, R11, R10, R9 ;  /* 0x0c00000a0b0c7389 */ /* 0x0000640000000009 */
[----:B01----:R-:W-:Y:S05]  /*6830*/  ENDCOLLECTIVE ;  /* 0x000000000000791b */ /* 0x003fea0003800000 */
.L_x_76:
[----:B------:R-:W-:Y:S05]  /*6840*/  BRA `(.L_x_77) ;  /* 0xffffffcc00d07947 */ /* 0x000fea000383ffff */
        .weak           $__internal_0_$__cuda_sm3x_div_rn_noftz_f32_slowpath
        .type           $__internal_0_$__cuda_sm3x_div_rn_noftz_f32_slowpath,@function
        .size           $__internal_0_$__cuda_sm3x_div_rn_noftz_f32_slowpath,(.L_x_90 - $__internal_0_$__cuda_sm3x_div_rn_noftz_f32_slowpath)
$__internal_0_$__cuda_sm3x_div_rn_noftz_f32_slowpath:
[----:B------:R-:W-:Y:S01]  /*6850*/  SHF.R.U32.HI R7, RZ, 0x17, R3 ;  /* 0x00000017ff077819 */ /* 0x000fe20000011603 */
[----:B------:R-:W-:Y:S01]  /*6860*/  BSSY.RECONVERGENT B1, `(.L_x_78) ;  /* 0x0000062000017945 */ /* 0x000fe20003800200 */
[----:B------:R-:W-:Y:S02]  /*6870*/  SHF.R.U32.HI R0, RZ, 0x17, R20 ;  /* 0x00000017ff007819 */ /* 0x000fe40000011614 */
[----:B------:R-:W-:Y:S02]  /*6880*/  LOP3.LUT R12, R7, 0xff, RZ, 0xc0, !PT ;  /* 0x000000ff070c7812 */ /* 0x000fe400078ec0ff */
[----:B------:R-:W-:Y:S02]  /*6890*/  LOP3.LUT R10, R0, 0xff, RZ, 0xc0, !PT ;  /* 0x000000ff000a7812 */ /* 0x000fe400078ec0ff */
[----:B------:R-:W-:-:S03]  /*68a0*/  IADD3 R8, PT, PT, R12, -0x1, RZ ;  /* 0xffffffff0c087810 */ /* 0x000fc60007ffe0ff */
[----:B------:R-:W-:Y:S01]  /*68b0*/  VIADD R0, R10, 0xffffffff ;  /* 0xffffffff0a007836 */ /* 0x000fe20000000000 */
[----:B------:R-:W-:-:S04]  /*68c0*/  ISETP.GT.U32.AND P0, PT, R8, 0xfd, PT ;  /* 0x000000fd0800780c */ /* 0x000fc80003f04070 */
[----:B------:R-:W-:-:S13]  /*68d0*/  ISETP.GT.U32.OR P0, PT, R0, 0xfd, P0 ;  /* 0x000000fd0000780c */ /* 0x000fda0000704470 */
[----:B------:R-:W-:Y:S01]  /*68e0*/  @!P0 MOV R7, RZ ;  /* 0x000000ff00078202 */ /* 0x000fe20000000f00 */
[----:B------:R-:W-:Y:S06]  /*68f0*/  @!P0 BRA `(.L_x_79) ;  /* 0x00000000005c8947 */ /* 0x000fec0003800000 */
[----:B------:R-:W-:Y:S02]  /*6900*/  FSETP.GTU.FTZ.AND P0, PT, |R20|, +INF , PT ;  /* 0x7f8000001400780b */ /* 0x000fe40003f1c200 */
[----:B------:R-:W-:-:S04]  /*6910*/  FSETP.GTU.FTZ.AND P1, PT, |R3|, +INF , PT ;  /* 0x7f8000000300780b */ /* 0x000fc80003f3c200 */
[----:B------:R-:W-:-:S13]  /*6920*/  PLOP3.LUT P0, PT, P0, P1, PT, 0xf8, 0x8f ;  /* 0x00000000008f781c */ /* 0x000fda0000703f70 */
[----:B------:R-:W-:Y:S05]  /*6930*/  @P0 BRA `(.L_x_80) ;  /* 0x00000004004c0947 */ /* 0x000fea0003800000 */
[----:B------:R-:W-:-:S13]  /*6940*/  LOP3.LUT P0, RZ, R3, 0x7fffffff, R20, 0xc8, !PT ;  /* 0x7fffffff03ff7812 */ /* 0x000fda000780c814 */
[----:B------:R-:W-:Y:S05]  /*6950*/  @!P0 BRA `(.L_x_81) ;  /* 0x00000004003c8947 */ /* 0x000fea0003800000 */
[C---:B------:R-:W-:Y:S02]  /*6960*/  FSETP.NEU.FTZ.AND P0, PT, |R20|.reuse, +INF , PT ;  /* 0x7f8000001400780b */ /* 0x040fe40003f1d200 */
[----:B------:R-:W-:Y:S02]  /*6970*/  FSETP.NEU.FTZ.AND P3, PT, |R3|, +INF , PT ;  /* 0x7f8000000300780b */ /* 0x000fe40003f7d200 */
[----:B------:R-:W-:-:S11]  /*6980*/  FSETP.NEU.FTZ.AND P1, PT, |R20|, +INF , PT ;  /* 0x7f8000001400780b */ /* 0x000fd60003f3d200 */
[----:B------:R-:W-:Y:S05]  /*6990*/  @!P3 BRA !P0, `(.L_x_81) ;  /* 0x00000004002cb947 */ /* 0x000fea0004000000 */
[----:B------:R-:W-:-:S04]  /*69a0*/  LOP3.LUT P0, RZ, R20, 0x7fffffff, RZ, 0xc0, !PT ;  /* 0x7fffffff14ff7812 */ /* 0x000fc8000780c0ff */
[----:B------:R-:W-:-:S13]  /*69b0*/  PLOP3.LUT P0, PT, P3, P0, PT, 0x2f, 0xf2 ;  /* 0x0000000000f2781c */ /* 0x000fda0001f00577 */
[----:B------:R-:W-:Y:S05]  /*69c0*/  @P0 BRA `(.L_x_82) ;  /* 0x0000000400180947 */ /* 0x000fea0003800000 */
[----:B------:R-:W-:-:S04]  /*69d0*/  LOP3.LUT P0, RZ, R3, 0x7fffffff, RZ, 0xc0, !PT ;  /* 0x7fffffff03ff7812 */ /* 0x000fc8000780c0ff */
[----:B------:R-:W-:-:S13]  /*69e0*/  PLOP3.LUT P0, PT, P1, P0, PT, 0x2f, 0xf2 ;  /* 0x0000000000f2781c */ /* 0x000fda0000f00577 */
[----:B------:R-:W-:Y:S05]  /*69f0*/  @P0 BRA `(.L_x_83) ;  /* 0x0000000400000947 */ /* 0x000fea0003800000 */
[----:B------:R-:W-:Y:S02]  /*6a00*/  ISETP.GE.AND P0, PT, R0, RZ, PT ;  /* 0x000000ff0000720c */ /* 0x000fe40003f06270 */
[----:B------:R-:W-:-:S11]  /*6a10*/  ISETP.GE.AND P1, PT, R8, RZ, PT ;  /* 0x000000ff0800720c */ /* 0x000fd60003f26270 */
[----:B------:R-:W-:Y:S01]  /*6a20*/  @P0 MOV R7, RZ ;  /* 0x000000ff00070202 */ /* 0x000fe20000000f00 */
[----:B------:R-:W-:Y:S01]  /*6a30*/  @!P0 FFMA R20, R20, 1.84467440737095516160e+19, RZ ;  /* 0x5f80000014148823 */ /* 0x000fe200000000ff */
[----:B------:R-:W-:Y:S01]  /*6a40*/  @!P0 MOV R7, 0xffffffc0 ;  /* 0xffffffc000078802 */ /* 0x000fe20000000f00 */
[----:B------:R-:W-:-:S03]  /*6a50*/  @!P1 FFMA R3, R3, 1.84467440737095516160e+19, RZ ;  /* 0x5f80000003039823 */ /* 0x000fc600000000ff */
[----:B------:R-:W-:-:S07]  /*6a60*/  @!P1 IADD3 R7, PT, PT, R7, 0x40, RZ ;  /* 0x0000004007079810 */ /* 0x000fce0007ffe0ff */
.L_x_79:
[----:B------:R-:W-:Y:S01]  /*6a70*/  LEA R0, R12, 0xc0800000, 0x17 ;  /* 0xc08000000c007811 */ /* 0x000fe200078eb8ff */
[----:B------:R-:W-:Y:S04]  /*6a80*/  BSSY.RECONVERGENT B2, `(.L_x_84) ;  /* 0x0000036000027945 */ /* 0x000fe80003800200 */
[----:B------:R-:W-:Y:S01]  /*6a90*/  IMAD.IADD R8, R3, 0x1, -R0 ;  /* 0x0000000103087824 */ /* 0x000fe200078e0a00 */
[----:B------:R-:W-:-:S03]  /*6aa0*/  IADD3 R3, PT, PT, R10, -0x7f, RZ ;  /* 0xffffff810a037810 */ /* 0x000fc60007ffe0ff */
[----:B------:R0:W1:Y:S01]  /*6ab0*/  MUFU.RCP R9, R8 ;  /* 0x0000000800097308 */ /* 0x0000620000001000 */
[----:B------:R-:W-:Y:S01]  /*6ac0*/  FADD.FTZ R11, -R8, -RZ ;  /* 0x800000ff080b7221 */ /* 0x000fe20000010100 */
[C---:B------:R-:W-:Y:S01]  /*6ad0*/  IMAD R0, R3.reuse, -0x800000, R20 ;  /* 0xff80000003007824 */ /* 0x040fe200078e0214 */
[----:B0-----:R-:W-:-:S04]  /*6ae0*/  IADD3 R8, PT, PT, R3, 0x7f, -R12 ;  /* 0x0000007f03087810 */ /* 0x001fc80007ffe80c */
[----:B------:R-:W-:Y:S01]  /*6af0*/  IADD3 R8, PT, PT, R8, R7, RZ ;  /* 0x0000000708087210 */ /* 0x000fe20007ffe0ff */
[----:B-1----:R-:W-:-:S04]  /*6b00*/  FFMA R10, R9, R11, 1 ;  /* 0x3f800000090a7423 */ /* 0x002fc8000000000b */
[----:B------:R-:W-:-:S04]  /*6b10*/  FFMA R14, R9, R10, R9 ;  /* 0x0000000a090e7223 */ /* 0x000fc80000000009 */
[----:B------:R-:W-:-:S04]  /*6b20*/  FFMA R9, R0, R14, RZ ;  /* 0x0000000e00097223 */ /* 0x000fc800000000ff */
[----:B------:R-:W-:-:S04]  /*6b30*/  FFMA R10, R11, R9, R0 ;  /* 0x000000090b0a7223 */ /* 0x000fc80000000000 */
[----:B------:R-:W-:-:S04]  /*6b40*/  FFMA R13, R14, R10, R9 ;  /* 0x0000000a0e0d7223 */ /* 0x000fc80000000009 */
[----:B------:R-:W-:-:S04]  /*6b50*/  FFMA R10, R11, R13, R0 ;  /* 0x0000000d0b0a7223 */ /* 0x000fc80000000000 */
[----:B------:R-:W-:-:S05]  /*6b60*/  FFMA R9, R14, R10, R13 ;  /* 0x0000000a0e097223 */ /* 0x000fca000000000d */
[----:B------:R-:W-:-:S04]  /*6b70*/  SHF.R.U32.HI R0, RZ, 0x17, R9 ;  /* 0x00000017ff007819 */ /* 0x000fc80000011609 */
[----:B------:R-:W-:-:S04]  /*6b80*/  LOP3.LUT R0, R0, 0xff, RZ, 0xc0, !PT ;  /* 0x000000ff00007812 */ /* 0x000fc800078ec0ff */
[----:B------:R-:W-:-:S04]  /*6b90*/  IADD3 R11, PT, PT, R0, R8, RZ ;  /* 0x00000008000b7210 */ /* 0x000fc80007ffe0ff */
[----:B------:R-:W-:-:S04]  /*6ba0*/  IADD3 R0, PT, PT, R11, -0x1, RZ ;  /* 0xffffffff0b007810 */ /* 0x000fc80007ffe0ff */
[----:B------:R-:W-:-:S13]  /*6bb0*/  ISETP.GE.U32.AND P0, PT, R0, 0xfe, PT ;  /* 0x000000fe0000780c */ /* 0x000fda0003f06070 */
[----:B------:R-:W-:Y:S05]  /*6bc0*/  @!P0 BRA `(.L_x_85) ;  /* 0x0000000000808947 */ /* 0x000fea0003800000 */
[----:B------:R-:W-:-:S13]  /*6bd0*/  ISETP.GT.AND P0, PT, R11, 0xfe, PT ;  /* 0x000000fe0b00780c */ /* 0x000fda0003f04270 */
[----:B------:R-:W-:Y:S05]  /*6be0*/  @P0 BRA `(.L_x_86) ;  /* 0x00000000006c0947 */ /* 0x000fea0003800000 */
[----:B------:R-:W-:-:S13]  /*6bf0*/  ISETP.GE.AND P0, PT, R11, 0x1, PT ;  /* 0x000000010b00780c */ /* 0x000fda0003f06270 */
[----:B------:R-:W-:Y:S05]  /*6c00*/  @P0 BRA `(.L_x_87) ;  /* 0x0000000000740947 */ /* 0x000fea0003800000 */
[----:B------:R-:W-:Y:S02]  /*6c10*/  ISETP.GE.AND P0, PT, R11, -0x18, PT ;  /* 0xffffffe80b00780c */ /* 0x000fe40003f06270 */
[----:B------:R-:W-:-:S11]  /*6c20*/  LOP3.LUT R9, R9, 0x80000000, RZ, 0xc0, !PT ;  /* 0x8000000009097812 */ /* 0x000fd600078ec0ff */
[----:B------:R-:W-:Y:S05]  /*6c30*/  @!P0 BRA `(.L_x_87) ;  /* 0x0000000000688947 */ /* 0x000fea0003800000 */
[CCC-:B------:R-:W-:Y:S01]  /*6c40*/  FFMA.RZ R0, R14.reuse, R10.reuse, R13.reuse ;  /* 0x0000000a0e007223 */ /* 0x1c0fe2000000c00d */
[C---:B------:R-:W-:Y:S02]  /*6c50*/  VIADD R8, R11.reuse, 0x20 ;  /* 0x000000200b087836 */ /* 0x040fe40000000000 */
[-CC-:B------:R-:W-:Y:S01]  /*6c60*/  FFMA.RM R3, R14, R10.reuse, R13.reuse ;  /* 0x0000000a0e037223 */ /* 0x180fe2000000400d */
[C---:B------:R-:W-:Y:S02]  /*6c70*/  ISETP.NE.AND P3, PT, R11.reuse, RZ, PT ;  /* 0x000000ff0b00720c */ /* 0x040fe40003f65270 */
[----:B------:R-:W-:Y:S01]  /*6c80*/  LOP3.LUT R7, R0, 0x7fffff, RZ, 0xc0, !PT ;  /* 0x007fffff00077812 */ /* 0x000fe200078ec0ff */
[----:B------:R-:W-:Y:S01]  /*6c90*/  FFMA.RP R0, R14, R10, R13 ;  /* 0x0000000a0e007223 */ /* 0x000fe2000000800d */
[----:B------:R-:W-:Y:S02]  /*6ca0*/  ISETP.NE.AND P1, PT, R11, RZ, PT ;  /* 0x000000ff0b00720c */ /* 0x000fe40003f25270 */
[----:B------:R-:W-:-:S02]  /*6cb0*/  LOP3.LUT R7, R7, 0x800000, RZ, 0xfc, !PT ;  /* 0x0080000007077812 */ /* 0x000fc400078efcff */
[----:B------:R-:W-:Y:S02]  /*6cc0*/  IADD3 R10, PT, PT, -R11, RZ, RZ ;  /* 0x000000ff0b0a7210 */ /* 0x000fe40007ffe1ff */
[----:B------:R-:W-:Y:S02]  /*6cd0*/  SHF.L.U32 R8, R7, R8, RZ ;  /* 0x0000000807087219 */ /* 0x000fe400000006ff */
[----:B------:R-:W-:Y:S02]  /*6ce0*/  FSETP.NEU.FTZ.AND P0, PT, R0, R3, PT ;  /* 0x000000030000720b */ /* 0x000fe40003f1d000 */
[----:B------:R-:W-:Y:S02]  /*6cf0*/  SEL R0, R10, RZ, P3 ;  /* 0x000000ff0a007207 */ /* 0x000fe40001800000 */
[----:B------:R-:W-:Y:S02]  /*6d00*/  ISETP.NE.AND P1, PT, R8, RZ, P1 ;  /* 0x000000ff0800720c */ /* 0x000fe40000f25270 */
[----:B------:R-:W-:-:S02]  /*6d10*/  SHF.R.U32.HI R0, RZ, R0, R7 ;  /* 0x00000000ff007219 */ /* 0x000fc40000011607 */
[----:B------:R-:W-:Y:S02]  /*6d20*/  PLOP3.LUT P0, PT, P0, P1, PT, 0xf8, 0x8f ;  /* 0x00000000008f781c */ /* 0x000fe40000703f70 */
[----:B------:R-:W-:Y:S02]  /*6d30*/  SHF.R.U32.HI R8, RZ, 0x1, R0 ;  /* 0x00000001ff087819 */ /* 0x000fe40000011600 */
[----:B------:R-:W-:-:S04]  /*6d40*/  SEL R3, RZ, 0x1, !P0 ;  /* 0x00000001ff037807 */ /* 0x000fc80004000000 */
[----:B------:R-:W-:-:S04]  /*6d50*/  LOP3.LUT R3, R3, 0x1, R8, 0xf8, !PT ;  /* 0x0000000103037812 */ /* 0x000fc800078ef808 */
[----:B------:R-:W-:-:S04]  /*6d60*/  LOP3.LUT R3, R3, R0, RZ, 0xc0, !PT ;  /* 0x0000000003037212 */ /* 0x000fc800078ec0ff */
[----:B------:R-:W-:-:S04]  /*6d70*/  IADD3 R8, PT, PT, R8, R3, RZ ;  /* 0x0000000308087210 */ /* 0x000fc80007ffe0ff */
[----:B------:R-:W-:Y:S01]  /*6d80*/  LOP3.LUT R9, R8, R9, RZ, 0xfc, !PT ;  /* 0x0000000908097212 */ /* 0x000fe200078efcff */
[----:B------:R-:W-:Y:S06]  /*6d90*/  BRA `(.L_x_87) ;  /* 0x0000000000107947 */ /* 0x000fec0003800000 */
.L_x_86:
[----:B------:R-:W-:-:S04]  /*6da0*/  LOP3.LUT R9, R9, 0x80000000, RZ, 0xc0, !PT ;  /* 0x8000000009097812 */ /* 0x000fc800078ec0ff */
[----:B------:R-:W-:Y:S01]  /*6db0*/  LOP3.LUT R9, R9, 0x7f800000, RZ, 0xfc, !PT ;  /* 0x7f80000009097812 */ /* 0x000fe200078efcff */
[----:B------:R-:W-:Y:S06]  /*6dc0*/  BRA `(.L_x_87) ;  /* 0x0000000000047947 */ /* 0x000fec0003800000 */
.L_x_85:
[----:B------:R-:W-:-:S07]  /*6dd0*/  LEA R9, R8, R9, 0x17 ;  /* 0x0000000908097211 */ /* 0x000fce00078eb8ff */
.L_x_87:
[----:B------:R-:W-:Y:S05]  /*6de0*/  BSYNC.RECONVERGENT B2 ;  /* 0x0000000000027941 */ /* 0x000fea0003800200 */
.L_x_84:
[----:B------:R-:W-:Y:S05]  /*6df0*/  BRA `(.L_x_88) ;  /* 0x0000000000207947 */ /* 0x000fea0003800000 */
.L_x_83:
[----:B------:R-:W-:-:S04]  /*6e00*/  LOP3.LUT R3, R3, 0x80000000, R20, 0x48, !PT ;  /* 0x8000000003037812 */ /* 0x000fc800078e4814 */
[----:B------:R-:W-:Y:S01]  /*6e10*/  LOP3.LUT R9, R3, 0x7f800000, RZ, 0xfc, !PT ;  /* 0x7f80000003097812 */ /* 0x000fe200078efcff */
[----:B------:R-:W-:Y:S06]  /*6e20*/  BRA `(.L_x_88) ;  /* 0x0000000000147947 */ /* 0x000fec0003800000 */
.L_x_82:
[----:B------:R-:W-:Y:S01]  /*6e30*/  LOP3.LUT R9, R3, 0x80000000, R20, 0x48, !PT ;  /* 0x8000000003097812 */ /* 0x000fe200078e4814 */
[----:B------:R-:W-:Y:S06]  /*6e40*/  BRA `(.L_x_88) ;  /* 0x00000000000c7947 */ /* 0x000fec0003800000 */
.L_x_81:
[----:B------:R-:W0:Y:S01]  /*6e50*/  MUFU.RSQ R9, -QNAN ;  /* 0xffc0000000097908 */ /* 0x000e220000001400 */
[----:B------:R-:W-:Y:S05]  /*6e60*/  BRA `(.L_x_88) ;  /* 0x0000000000047947 */ /* 0x000fea0003800000 */
.L_x_80:
[----:B------:R-:W-:-:S07]  /*6e70*/  FADD.FTZ R9, R20, R3 ;  /* 0x0000000314097221 */ /* 0x000fce0000010000 */
.L_x_88:
[----:B------:R-:W-:Y:S05]  /*6e80*/  BSYNC.RECONVERGENT B1 ;  /* 0x0000000000017941 */ /* 0x000fea0003800200 */
.L_x_78:
[----:B------:R-:W-:-:S04]  /*6e90*/  HFMA2 R7, -RZ, RZ, 0, 0 ;  /* 0x00000000ff077431 */ /* 0x000fc800000001ff */
[----:B0-----:R-:W-:Y:S05]  /*6ea0*/  RET.REL.NODEC R6 `(_Z40flashattn_2warp_fixedrole_online_softmaxILi16ELi16ELi4ELi32EEvPK6__halfS2_S2_Pfiif) ;  /* 0xffffff9006547950 */ /* 0x001fea0003c3ffff */
.L_x_89:
[----:B------:R-:W-:-:S00]  /*6eb0*/  BRA `(.L_x_89) ;  /* 0xfffffffc00fc7947 */ /* 0x000fc0000383ffff */
[----:B------:R-:W-:-:S00]  /*6ec0*/  NOP ;  /* 0x0000000000007918 */ /* 0x000fc00000000000 */
        /* <DEDUP_REMOVED lines=11> */
.L_x_90:


//--------------------- .nv.shared._Z40flashattn_2warp_fixedrole_online_softmaxILi16ELi16ELi4ELi32EEvPK6__halfS2_S2_Pfiif --------------------------
	.section	.nv.shared._Z40flashattn_2warp_fixedrole_online_softmaxILi16ELi16ELi4ELi32EEvPK6__halfS2_S2_Pfiif,"aw",@nobits
	.sectionflags	@""
	.align	16
	.zero		1024


//--------------------- .nv.shared.reserved.0     --------------------------
	.section	.nv.shared.reserved.0,"aw",@nobits
	.weak		__nv_reservedSMEM_offset_0_alias
	.size		__nv_reservedSMEM_offset_0_alias, 0, 64
	.other		__nv_reservedSMEM_offset_0_alias,@"STO_CUDA_RESERVED_SHARED STV_DEFAULT"
__nv_reservedSMEM_offset_0_alias:
	.zero		0
	.zero		64


//--------------------- .nv.constant0._Z40flashattn_2warp_fixedrole_online_softmaxILi16ELi16ELi4ELi32EEvPK6__halfS2_S2_Pfiif --------------------------
	.section	.nv.constant0._Z40flashattn_2warp_fixedrole_online_softmaxILi16ELi16ELi4ELi32EEvPK6__halfS2_S2_Pfiif,"a",@progbits
	.sectionflags	@""
	.align	4
.nv.constant0._Z40flashattn_2warp_fixedrole_online_softmaxILi16ELi16ELi4ELi32EEvPK6__halfS2_S2_Pfiif:
	.zero		940


//--------------------- SYMBOLS --------------------------

	.type		.nv.reservedSmem.offset0,@object
	.size		.nv.reservedSmem.offset0,0x4
	.type		.nv.reservedSmem.cap,@object
	.size		.nv.reservedSmem.cap,0x4
